	.target	sm_100a

	.elftype	@"ET_EXEC"


//--------------------- .note.nv.tkinfo           --------------------------
	.section	.note.nv.tkinfo,"",@"SHT_NOTE"
	.sectionflags	@"SHF_NOTE_NV_TKINFO"
	.tkinfo
        /*0018*/ 	.word	0x00000002
        /*0030*/ 	.string	""
        /*0030*/ 	.string	"ptxas"
        /*0030*/ 	.string	"Cuda compilation tools, release 13.0, V13.0.88"
        /*0030*/ 	.string	"Build cuda_13.0.r13.0/compiler.36424714_0"
        /*0030*/ 	.string	"-arch sm_100a -m 64 "



//--------------------- .note.nv.cuinfo           --------------------------
	.section	.note.nv.cuinfo,"",@"SHT_NOTE"
	.sectionflags	@"SHF_NOTE_NV_CUINFO"
        /*0018*/ 	.short	0x0002
        /*001a*/ 	.short	0x0064
        /*001c*/ 	.short	0x0082
	.zero		2


//--------------------- .nv.info                  --------------------------
	.section	.nv.info,"",@"SHT_CUDA_INFO"
	.align	4


	//----- nvinfo : EIATTR_REGCOUNT
	.align		4
        /*0000*/ 	.byte	0x04, 0x2f
        /*0002*/ 	.short	(.L_12 - .L_11)
	.align		4
.L_11:
        /*0004*/ 	.word	index@(_ZN7cutlass13device_kernelIN5flash11enable_sm90INS1_16FlashAttnFwdSm90INS1_25CollectiveMainloopFwdSm90ILi2EN4cute5tupleIJNS5_1CILi1EEES8_S8_EEENS6_IJNS7_ILi192EEENS7_ILi128EEENS7_ILi64EEEEEELi64ENS_6half_tEfNS_4arch4Sm90ELb1ELb0ELb0ELb1ELb1ELb1ELb0ELb1ELb1ELb1ELb0ELb0EEENS1_21CollectiveEpilogueFwdINS6_IJSA_SC_SB_EEES9_SE_SG_Li384ELb1ELb1ELb0ELb0EEENS1_36VarlenDynamicPersistentTileSchedulerILi192ELi128ELi384ELi128ELb0ELb1ELb1ELb1ELb1ELb1EEEEEEEEEvNT_6ParamsE)
        /*0008*/ 	.word	0x00000004


	//----- nvinfo : EIATTR_FRAME_SIZE
	.align		4
.L_12:
        /*000c*/ 	.byte	0x04, 0x11
        /*000e*/ 	.short	(.L_14 - .L_13)
	.align		4
.L_13:
        /*0010*/ 	.word	index@(_ZN7cutlass13device_kernelIN5flash11enable_sm90INS1_16FlashAttnFwdSm90INS1_25CollectiveMainloopFwdSm90ILi2EN4cute5tupleIJNS5_1CILi1EEES8_S8_EEENS6_IJNS7_ILi192EEENS7_ILi128EEENS7_ILi64EEEEEELi64ENS_6half_tEfNS_4arch4Sm90ELb1ELb0ELb0ELb1ELb1ELb1ELb0ELb1ELb1ELb1ELb0ELb0EEENS1_21CollectiveEpilogueFwdINS6_IJSA_SC_SB_EEES9_SE_SG_Li384ELb1ELb1ELb0ELb0EEENS1_36VarlenDynamicPersistentTileSchedulerILi192ELi128ELi384ELi128ELb0ELb1ELb1ELb1ELb1ELb1EEEEEEEEEvNT_6ParamsE)
        /*0014*/ 	.word	0x00000000


	//----- nvinfo : EIATTR_REGCOUNT
	.align		4
.L_14:
        /*0018*/ 	.byte	0x04, 0x2f
        /*001a*/ 	.short	(.L_16 - .L_15)
	.align		4
.L_15:
        /*001c*/ 	.word	index@(_ZN7cutlass13device_kernelIN5flash11enable_sm90INS1_16FlashAttnFwdSm90INS1_25CollectiveMainloopFwdSm90ILi2EN4cute5tupleIJNS5_1CILi1EEES8_S8_EEENS6_IJNS7_ILi192EEENS7_ILi128EEENS7_ILi64EEEEEELi64ENS_6half_tEfNS_4arch4Sm90ELb1ELb0ELb0ELb1ELb1ELb0ELb0ELb1ELb1ELb1ELb0ELb0EEENS1_21CollectiveEpilogueFwdINS6_IJSA_SC_SB_EEES9_SE_SG_Li384ELb1ELb1ELb0ELb0EEENS1_36VarlenDynamicPersistentTileSchedulerILi192ELi128ELi384ELi128ELb0ELb1ELb1ELb1ELb1ELb1EEEEEEEEEvNT_6ParamsE)
        /*0020*/ 	.word	0x00000004


	//----- nvinfo : EIATTR_FRAME_SIZE
	.align		4
.L_16:
        /*0024*/ 	.byte	0x04, 0x11
        /*0026*/ 	.short	(.L_18 - .L_17)
	.align		4
.L_17:
        /*0028*/ 	.word	index@(_ZN7cutlass13device_kernelIN5flash11enable_sm90INS1_16FlashAttnFwdSm90INS1_25CollectiveMainloopFwdSm90ILi2EN4cute5tupleIJNS5_1CILi1EEES8_S8_EEENS6_IJNS7_ILi192EEENS7_ILi128EEENS7_ILi64EEEEEELi64ENS_6half_tEfNS_4arch4Sm90ELb1ELb0ELb0ELb1ELb1ELb0ELb0ELb1ELb1ELb1ELb0ELb0EEENS1_21CollectiveEpilogueFwdINS6_IJSA_SC_SB_EEES9_SE_SG_Li384ELb1ELb1ELb0ELb0EEENS1_36VarlenDynamicPersistentTileSchedulerILi192ELi128ELi384ELi128ELb0ELb1ELb1ELb1ELb1ELb1EEEEEEEEEvNT_6ParamsE)
        /*002c*/ 	.word	0x00000000


	//----- nvinfo : EIATTR_REGCOUNT
	.align		4
.L_18:
        /*0030*/ 	.byte	0x04, 0x2f
        /*0032*/ 	.short	(.L_20 - .L_19)
	.align		4
.L_19:
        /*0034*/ 	.word	index@(_ZN7cutlass13device_kernelIN5flash11enable_sm90INS1_16FlashAttnFwdSm90INS1_25CollectiveMainloopFwdSm90ILi2EN4cute5tupleIJNS5_1CILi1EEES8_S8_EEENS6_IJNS7_ILi192EEENS7_ILi128EEENS7_ILi64EEEEEELi64ENS_6half_tEfNS_4arch4Sm90ELb1ELb0ELb0ELb0ELb1ELb0ELb0ELb1ELb1ELb1ELb0ELb0EEENS1_21CollectiveEpilogueFwdINS6_IJSA_SC_SB_EEES9_SE_SG_Li384ELb0ELb1ELb0ELb0EEENS1_30DynamicPersistentTileSchedulerILi384ELi128ELb0ELb1ELb1EEEEEEEEEvNT_6ParamsE)
        /*0038*/ 	.word	0x00000004


	//----- nvinfo : EIATTR_FRAME_SIZE
	.align		4
.L_20:
        /*003c*/ 	.byte	0x04, 0x11
        /*003e*/ 	.short	(.L_22 - .L_21)
	.align		4
.L_21:
        /*0040*/ 	.word	index@(_ZN7cutlass13device_kernelIN5flash11enable_sm90INS1_16FlashAttnFwdSm90INS1_25CollectiveMainloopFwdSm90ILi2EN4cute5tupleIJNS5_1CILi1EEES8_S8_EEENS6_IJNS7_ILi192EEENS7_ILi128EEENS7_ILi64EEEEEELi64ENS_6half_tEfNS_4arch4Sm90ELb1ELb0ELb0ELb0ELb1ELb0ELb0ELb1ELb1ELb1ELb0ELb0EEENS1_21CollectiveEpilogueFwdINS6_IJSA_SC_SB_EEES9_SE_SG_Li384ELb0ELb1ELb0ELb0EEENS1_30DynamicPersistentTileSchedulerILi384ELi128ELb0ELb1ELb1EEEEEEEEEvNT_6ParamsE)
        /*0044*/ 	.word	0x00000000


	//----- nvinfo : EIATTR_REGCOUNT
	.align		4
.L_22:
        /*0048*/ 	.byte	0x04, 0x2f
        /*004a*/ 	.short	(.L_24 - .L_23)
	.align		4
.L_23:
        /*004c*/ 	.word	index@(_ZN7cutlass13device_kernelIN5flash11enable_sm90INS1_16FlashAttnFwdSm90INS1_25CollectiveMainloopFwdSm90ILi2EN4cute5tupleIJNS5_1CILi1EEES8_S8_EEENS6_IJNS7_ILi192EEENS7_ILi128EEENS7_ILi64EEEEEELi64ENS_6half_tEfNS_4arch4Sm90ELb0ELb1ELb0ELb1ELb1ELb1ELb0ELb1ELb1ELb1ELb0ELb0EEENS1_21CollectiveEpilogueFwdINS6_IJSA_SC_SB_EEES9_SE_SG_Li384ELb1ELb1ELb0ELb0EEENS1_36VarlenDynamicPersistentTileSchedulerILi192ELi128ELi384ELi128ELb0ELb1ELb1ELb1ELb0ELb1EEEEEEEEEvNT_6ParamsE)
        /*0050*/ 	.word	0x00000004


	//----- nvinfo : EIATTR_FRAME_SIZE
	.align		4
.L_24:
        /*0054*/ 	.byte	0x04, 0x11
        /*0056*/ 	.short	(.L_26 - .L_25)
	.align		4
.L_25:
        /*0058*/ 	.word	index@(_ZN7cutlass13device_kernelIN5flash11enable_sm90INS1_16FlashAttnFwdSm90INS1_25CollectiveMainloopFwdSm90ILi2EN4cute5tupleIJNS5_1CILi1EEES8_S8_EEENS6_IJNS7_ILi192EEENS7_ILi128EEENS7_ILi64EEEEEELi64ENS_6half_tEfNS_4arch4Sm90ELb0ELb1ELb0ELb1ELb1ELb1ELb0ELb1ELb1ELb1ELb0ELb0EEENS1_21CollectiveEpilogueFwdINS6_IJSA_SC_SB_EEES9_SE_SG_Li384ELb1ELb1ELb0ELb0EEENS1_36VarlenDynamicPersistentTileSchedulerILi192ELi128ELi384ELi128ELb0ELb1ELb1ELb1ELb0ELb1EEEEEEEEEvNT_6ParamsE)
        /*005c*/ 	.word	0x00000000


	//----- nvinfo : EIATTR_REGCOUNT
	.align		4
.L_26:
        /*0060*/ 	.byte	0x04, 0x2f
        /*0062*/ 	.short	(.L_28 - .L_27)
	.align		4
.L_27:
        /*0064*/ 	.word	index@(_ZN7cutlass13device_kernelIN5flash11enable_sm90INS1_16FlashAttnFwdSm90INS1_25CollectiveMainloopFwdSm90ILi2EN4cute5tupleIJNS5_1CILi1EEES8_S8_EEENS6_IJNS7_ILi192EEENS7_ILi128EEENS7_ILi64EEEEEELi64ENS_6half_tEfNS_4arch4Sm90ELb0ELb1ELb0ELb1ELb1ELb0ELb0ELb1ELb1ELb1ELb0ELb0EEENS1_21CollectiveEpilogueFwdINS6_IJSA_SC_SB_EEES9_SE_SG_Li384ELb1ELb1ELb0ELb0EEENS1_36VarlenDynamicPersistentTileSchedulerILi192ELi128ELi384ELi128ELb0ELb1ELb1ELb1ELb0ELb1EEEEEEEEEvNT_6ParamsE)
        /*0068*/ 	.word	0x00000004


	//----- nvinfo : EIATTR_FRAME_SIZE
	.align		4
.L_28:
        /*006c*/ 	.byte	0x04, 0x11
        /*006e*/ 	.short	(.L_30 - .L_29)
	.align		4
.L_29:
        /*0070*/ 	.word	index@(_ZN7cutlass13device_kernelIN5flash11enable_sm90INS1_16FlashAttnFwdSm90INS1_25CollectiveMainloopFwdSm90ILi2EN4cute5tupleIJNS5_1CILi1EEES8_S8_EEENS6_IJNS7_ILi192EEENS7_ILi128EEENS7_ILi64EEEEEELi64ENS_6half_tEfNS_4arch4Sm90ELb0ELb1ELb0ELb1ELb1ELb0ELb0ELb1ELb1ELb1ELb0ELb0EEENS1_21CollectiveEpilogueFwdINS6_IJSA_SC_SB_EEES9_SE_SG_Li384ELb1ELb1ELb0ELb0EEENS1_36VarlenDynamicPersistentTileSchedulerILi192ELi128ELi384ELi128ELb0ELb1ELb1ELb1ELb0ELb1EEEEEEEEEvNT_6ParamsE)
        /*0074*/ 	.word	0x00000000


	//----- nvinfo : EIATTR_REGCOUNT
	.align		4
.L_30:
        /*0078*/ 	.byte	0x04, 0x2f
        /*007a*/ 	.short	(.L_32 - .L_31)
	.align		4
.L_31:
        /*007c*/ 	.word	index@(_ZN7cutlass13device_kernelIN5flash11enable_sm90INS1_16FlashAttnFwdSm90INS1_25CollectiveMainloopFwdSm90ILi2EN4cute5tupleIJNS5_1CILi1EEES8_S8_EEENS6_IJNS7_ILi192EEENS7_ILi128EEENS7_ILi64EEEEEELi64ENS_6half_tEfNS_4arch4Sm90ELb0ELb1ELb0ELb0ELb1ELb0ELb0ELb1ELb1ELb1ELb0ELb0EEENS1_21CollectiveEpilogueFwdINS6_IJSA_SC_SB_EEES9_SE_SG_Li384ELb0ELb1ELb0ELb0EEENS1_30DynamicPersistentTileSchedulerILi384ELi128ELb0ELb1ELb1EEEEEEEEEvNT_6ParamsE)
        /*0080*/ 	.word	0x00000004


	//----- nvinfo : EIATTR_FRAME_SIZE
	.align		4
.L_32:
        /*0084*/ 	.byte	0x04, 0x11
        /*0086*/ 	.short	(.L_34 - .L_33)
	.align		4
.L_33:
        /*0088*/ 	.word	index@(_ZN7cutlass13device_kernelIN5flash11enable_sm90INS1_16FlashAttnFwdSm90INS1_25CollectiveMainloopFwdSm90ILi2EN4cute5tupleIJNS5_1CILi1EEES8_S8_EEENS6_IJNS7_ILi192EEENS7_ILi128EEENS7_ILi64EEEEEELi64ENS_6half_tEfNS_4arch4Sm90ELb0ELb1ELb0ELb0ELb1ELb0ELb0ELb1ELb1ELb1ELb0ELb0EEENS1_21CollectiveEpilogueFwdINS6_IJSA_SC_SB_EEES9_SE_SG_Li384ELb0ELb1ELb0ELb0EEENS1_30DynamicPersistentTileSchedulerILi384ELi128ELb0ELb1ELb1EEEEEEEEEvNT_6ParamsE)
        /*008c*/ 	.word	0x00000000


	//----- nvinfo : EIATTR_REGCOUNT
	.align		4
.L_34:
        /*0090*/ 	.byte	0x04, 0x2f
        /*0092*/ 	.short	(.L_36 - .L_35)
	.align		4
.L_35:
        /*0094*/ 	.word	index@(_ZN7cutlass13device_kernelIN5flash11enable_sm90INS1_16FlashAttnFwdSm90INS1_25CollectiveMainloopFwdSm90ILi2EN4cute5tupleIJNS5_1CILi1EEES8_S8_EEENS6_IJNS7_ILi192EEENS7_ILi128EEENS7_ILi64EEEEEELi64ENS_6half_tEfNS_4arch4Sm90ELb0ELb0ELb0ELb1ELb1ELb1ELb0ELb1ELb1ELb1ELb0ELb0EEENS1_21CollectiveEpilogueFwdINS6_IJSA_SC_SB_EEES9_SE_SG_Li384ELb1ELb1ELb0ELb0EEENS1_36VarlenDynamicPersistentTileSchedulerILi192ELi128ELi384ELi128ELb0ELb1ELb1ELb0ELb1ELb1EEEEEEEEEvNT_6ParamsE)
        /*0098*/ 	.word	0x00000004


	//----- nvinfo : EIATTR_FRAME_SIZE
	.align		4
.L_36:
        /*009c*/ 	.byte	0x04, 0x11
        /*009e*/ 	.short	(.L_38 - .L_37)
	.align		4
.L_37:
        /*00a0*/ 	.word	index@(_ZN7cutlass13device_kernelIN5flash11enable_sm90INS1_16FlashAttnFwdSm90INS1_25CollectiveMainloopFwdSm90ILi2EN4cute5tupleIJNS5_1CILi1EEES8_S8_EEENS6_IJNS7_ILi192EEENS7_ILi128EEENS7_ILi64EEEEEELi64ENS_6half_tEfNS_4arch4Sm90ELb0ELb0ELb0ELb1ELb1ELb1ELb0ELb1ELb1ELb1ELb0ELb0EEENS1_21CollectiveEpilogueFwdINS6_IJSA_SC_SB_EEES9_SE_SG_Li384ELb1ELb1ELb0ELb0EEENS1_36VarlenDynamicPersistentTileSchedulerILi192ELi128ELi384ELi128ELb0ELb1ELb1ELb0ELb1ELb1EEEEEEEEEvNT_6ParamsE)
        /*00a4*/ 	.word	0x00000000


	//----- nvinfo : EIATTR_REGCOUNT
	.align		4
.L_38:
        /*00a8*/ 	.byte	0x04, 0x2f
        /*00aa*/ 	.short	(.L_40 - .L_39)
	.align		4
.L_39:
        /*00ac*/ 	.word	index@(_ZN7cutlass13device_kernelIN5flash11enable_sm90INS1_16FlashAttnFwdSm90INS1_25CollectiveMainloopFwdSm90ILi2EN4cute5tupleIJNS5_1CILi1EEES8_S8_EEENS6_IJNS7_ILi192EEENS7_ILi128EEENS7_ILi64EEEEEELi64ENS_6half_tEfNS_4arch4Sm90ELb0ELb0ELb0ELb1ELb1ELb0ELb0ELb1ELb1ELb1ELb0ELb0EEENS1_21CollectiveEpilogueFwdINS6_IJSA_SC_SB_EEES9_SE_SG_Li384ELb1ELb1ELb0ELb0EEENS1_36VarlenDynamicPersistentTileSchedulerILi192ELi128ELi384ELi128ELb0ELb1ELb1ELb0ELb1ELb1EEEEEEEEEvNT_6ParamsE)
        /*00b0*/ 	.word	0x00000004


	//----- nvinfo : EIATTR_FRAME_SIZE
	.align		4
.L_40:
        /*00b4*/ 	.byte	0x04, 0x11
        /*00b6*/ 	.short	(.L_42 - .L_41)
	.align		4
.L_41:
        /*00b8*/ 	.word	index@(_ZN7cutlass13device_kernelIN5flash11enable_sm90INS1_16FlashAttnFwdSm90INS1_25CollectiveMainloopFwdSm90ILi2EN4cute5tupleIJNS5_1CILi1EEES8_S8_EEENS6_IJNS7_ILi192EEENS7_ILi128EEENS7_ILi64EEEEEELi64ENS_6half_tEfNS_4arch4Sm90ELb0ELb0ELb0ELb1ELb1ELb0ELb0ELb1ELb1ELb1ELb0ELb0EEENS1_21CollectiveEpilogueFwdINS6_IJSA_SC_SB_EEES9_SE_SG_Li384ELb1ELb1ELb0ELb0EEENS1_36VarlenDynamicPersistentTileSchedulerILi192ELi128ELi384ELi128ELb0ELb1ELb1ELb0ELb1ELb1EEEEEEEEEvNT_6ParamsE)
        /*00bc*/ 	.word	0x00000000


	//----- nvinfo : EIATTR_REGCOUNT
	.align		4
.L_42:
        /*00c0*/ 	.byte	0x04, 0x2f
        /*00c2*/ 	.short	(.L_44 - .L_43)
	.align		4
.L_43:
        /*00c4*/ 	.word	index@(_ZN7cutlass13device_kernelIN5flash11enable_sm90INS1_16FlashAttnFwdSm90INS1_25CollectiveMainloopFwdSm90ILi2EN4cute5tupleIJNS5_1CILi1EEES8_S8_EEENS6_IJNS7_ILi192EEENS7_ILi128EEENS7_ILi64EEEEEELi64ENS_6half_tEfNS_4arch4Sm90ELb0ELb0ELb0ELb0ELb1ELb0ELb0ELb1ELb1ELb1ELb0ELb0EEENS1_21CollectiveEpilogueFwdINS6_IJSA_SC_SB_EEES9_SE_SG_Li384ELb0ELb1ELb0ELb0EEENS1_29StaticPersistentTileSchedulerILb0EEEEEEEEEvNT_6ParamsE)
        /*00c8*/ 	.word	0x00000004


	//----- nvinfo : EIATTR_FRAME_SIZE
	.align		4
.L_44:
        /*00cc*/ 	.byte	0x04, 0x11
        /*00ce*/ 	.short	(.L_46 - .L_45)
	.align		4
.L_45:
        /*00d0*/ 	.word	index@(_ZN7cutlass13device_kernelIN5flash11enable_sm90INS1_16FlashAttnFwdSm90INS1_25CollectiveMainloopFwdSm90ILi2EN4cute5tupleIJNS5_1CILi1EEES8_S8_EEENS6_IJNS7_ILi192EEENS7_ILi128EEENS7_ILi64EEEEEELi64ENS_6half_tEfNS_4arch4Sm90ELb0ELb0ELb0ELb0ELb1ELb0ELb0ELb1ELb1ELb1ELb0ELb0EEENS1_21CollectiveEpilogueFwdINS6_IJSA_SC_SB_EEES9_SE_SG_Li384ELb0ELb1ELb0ELb0EEENS1_29StaticPersistentTileSchedulerILb0EEEEEEEEEvNT_6ParamsE)
        /*00d4*/ 	.word	0x00000000


	//----- nvinfo : EIATTR_MIN_STACK_SIZE
	.align		4
.L_46:
        /*00d8*/ 	.byte	0x04, 0x12
        /*00da*/ 	.short	(.L_48 - .L_47)
	.align		4
.L_47:
        /*00dc*/ 	.word	index@(_ZN7cutlass13device_kernelIN5flash11enable_sm90INS1_16FlashAttnFwdSm90INS1_25CollectiveMainloopFwdSm90ILi2EN4cute5tupleIJNS5_1CILi1EEES8_S8_EEENS6_IJNS7_ILi192EEENS7_ILi128EEENS7_ILi64EEEEEELi64ENS_6half_tEfNS_4arch4Sm90ELb0ELb0ELb0ELb0ELb1ELb0ELb0ELb1ELb1ELb1ELb0ELb0EEENS1_21CollectiveEpilogueFwdINS6_IJSA_SC_SB_EEES9_SE_SG_Li384ELb0ELb1ELb0ELb0EEENS1_29StaticPersistentTileSchedulerILb0EEEEEEEEEvNT_6ParamsE)
        /*00e0*/ 	.word	0x00000000


	//----- nvinfo : EIATTR_MIN_STACK_SIZE
	.align		4
.L_48:
        /*00e4*/ 	.byte	0x04, 0x12
        /*00e6*/ 	.short	(.L_50 - .L_49)
	.align		4
.L_49:
        /*00e8*/ 	.word	index@(_ZN7cutlass13device_kernelIN5flash11enable_sm90INS1_16FlashAttnFwdSm90INS1_25CollectiveMainloopFwdSm90ILi2EN4cute5tupleIJNS5_1CILi1EEES8_S8_EEENS6_IJNS7_ILi192EEENS7_ILi128EEENS7_ILi64EEEEEELi64ENS_6half_tEfNS_4arch4Sm90ELb0ELb0ELb0ELb1ELb1ELb0ELb0ELb1ELb1ELb1ELb0ELb0EEENS1_21CollectiveEpilogueFwdINS6_IJSA_SC_SB_EEES9_SE_SG_Li384ELb1ELb1ELb0ELb0EEENS1_36VarlenDynamicPersistentTileSchedulerILi192ELi128ELi384ELi128ELb0ELb1ELb1ELb0ELb1ELb1EEEEEEEEEvNT_6ParamsE)
        /*00ec*/ 	.word	0x00000000


	//----- nvinfo : EIATTR_MIN_STACK_SIZE
	.align		4
.L_50:
        /*00f0*/ 	.byte	0x04, 0x12
        /*00f2*/ 	.short	(.L_52 - .L_51)
	.align		4
.L_51:
        /*00f4*/ 	.word	index@(_ZN7cutlass13device_kernelIN5flash11enable_sm90INS1_16FlashAttnFwdSm90INS1_25CollectiveMainloopFwdSm90ILi2EN4cute5tupleIJNS5_1CILi1EEES8_S8_EEENS6_IJNS7_ILi192EEENS7_ILi128EEENS7_ILi64EEEEEELi64ENS_6half_tEfNS_4arch4Sm90ELb0ELb0ELb0ELb1ELb1ELb1ELb0ELb1ELb1ELb1ELb0ELb0EEENS1_21CollectiveEpilogueFwdINS6_IJSA_SC_SB_EEES9_SE_SG_Li384ELb1ELb1ELb0ELb0EEENS1_36VarlenDynamicPersistentTileSchedulerILi192ELi128ELi384ELi128ELb0ELb1ELb1ELb0ELb1ELb1EEEEEEEEEvNT_6ParamsE)
        /*00f8*/ 	.word	0x00000000


	//----- nvinfo : EIATTR_MIN_STACK_SIZE
	.align		4
.L_52:
        /*00fc*/ 	.byte	0x04, 0x12
        /*00fe*/ 	.short	(.L_54 - .L_53)
	.align		4
.L_53:
        /*0100*/ 	.word	index@(_ZN7cutlass13device_kernelIN5flash11enable_sm90INS1_16FlashAttnFwdSm90INS1_25CollectiveMainloopFwdSm90ILi2EN4cute5tupleIJNS5_1CILi1EEES8_S8_EEENS6_IJNS7_ILi192EEENS7_ILi128EEENS7_ILi64EEEEEELi64ENS_6half_tEfNS_4arch4Sm90ELb0ELb1ELb0ELb0ELb1ELb0ELb0ELb1ELb1ELb1ELb0ELb0EEENS1_21CollectiveEpilogueFwdINS6_IJSA_SC_SB_EEES9_SE_SG_Li384ELb0ELb1ELb0ELb0EEENS1_30DynamicPersistentTileSchedulerILi384ELi128ELb0ELb1ELb1EEEEEEEEEvNT_6ParamsE)
        /*0104*/ 	.word	0x00000000


	//----- nvinfo : EIATTR_MIN_STACK_SIZE
	.align		4
.L_54:
        /*0108*/ 	.byte	0x04, 0x12
        /*010a*/ 	.short	(.L_56 - .L_55)
	.align		4
.L_55:
        /*010c*/ 	.word	index@(_ZN7cutlass13device_kernelIN5flash11enable_sm90INS1_16FlashAttnFwdSm90INS1_25CollectiveMainloopFwdSm90ILi2EN4cute5tupleIJNS5_1CILi1EEES8_S8_EEENS6_IJNS7_ILi192EEENS7_ILi128EEENS7_ILi64EEEEEELi64ENS_6half_tEfNS_4arch4Sm90ELb0ELb1ELb0ELb1ELb1ELb0ELb0ELb1ELb1ELb1ELb0ELb0EEENS1_21CollectiveEpilogueFwdINS6_IJSA_SC_SB_EEES9_SE_SG_Li384ELb1ELb1ELb0ELb0EEENS1_36VarlenDynamicPersistentTileSchedulerILi192ELi128ELi384ELi128ELb0ELb1ELb1ELb1ELb0ELb1EEEEEEEEEvNT_6ParamsE)
        /*0110*/ 	.word	0x00000000


	//----- nvinfo : EIATTR_MIN_STACK_SIZE
	.align		4
.L_56:
        /*0114*/ 	.byte	0x04, 0x12
        /*0116*/ 	.short	(.L_58 - .L_57)
	.align		4
.L_57:
        /*0118*/ 	.word	index@(_ZN7cutlass13device_kernelIN5flash11enable_sm90INS1_16FlashAttnFwdSm90INS1_25CollectiveMainloopFwdSm90ILi2EN4cute5tupleIJNS5_1CILi1EEES8_S8_EEENS6_IJNS7_ILi192EEENS7_ILi128EEENS7_ILi64EEEEEELi64ENS_6half_tEfNS_4arch4Sm90ELb0ELb1ELb0ELb1ELb1ELb1ELb0ELb1ELb1ELb1ELb0ELb0EEENS1_21CollectiveEpilogueFwdINS6_IJSA_SC_SB_EEES9_SE_SG_Li384ELb1ELb1ELb0ELb0EEENS1_36VarlenDynamicPersistentTileSchedulerILi192ELi128ELi384ELi128ELb0ELb1ELb1ELb1ELb0ELb1EEEEEEEEEvNT_6ParamsE)
        /*011c*/ 	.word	0x00000000


	//----- nvinfo : EIATTR_MIN_STACK_SIZE
	.align		4
.L_58:
        /*0120*/ 	.byte	0x04, 0x12
        /*0122*/ 	.short	(.L_60 - .L_59)
	.align		4
.L_59:
        /*0124*/ 	.word	index@(_ZN7cutlass13device_kernelIN5flash11enable_sm90INS1_16FlashAttnFwdSm90INS1_25CollectiveMainloopFwdSm90ILi2EN4cute5tupleIJNS5_1CILi1EEES8_S8_EEENS6_IJNS7_ILi192EEENS7_ILi128EEENS7_ILi64EEEEEELi64ENS_6half_tEfNS_4arch4Sm90ELb1ELb0ELb0ELb0ELb1ELb0ELb0ELb1ELb1ELb1ELb0ELb0EEENS1_21CollectiveEpilogueFwdINS6_IJSA_SC_SB_EEES9_SE_SG_Li384ELb0ELb1ELb0ELb0EEENS1_30DynamicPersistentTileSchedulerILi384ELi128ELb0ELb1ELb1EEEEEEEEEvNT_6ParamsE)
        /*0128*/ 	.word	0x00000000


	//----- nvinfo : EIATTR_MIN_STACK_SIZE
	.align		4
.L_60:
        /*012c*/ 	.byte	0x04, 0x12
        /*012e*/ 	.short	(.L_62 - .L_61)
	.align		4
.L_61:
        /*0130*/ 	.word	index@(_ZN7cutlass13device_kernelIN5flash11enable_sm90INS1_16FlashAttnFwdSm90INS1_25CollectiveMainloopFwdSm90ILi2EN4cute5tupleIJNS5_1CILi1EEES8_S8_EEENS6_IJNS7_ILi192EEENS7_ILi128EEENS7_ILi64EEEEEELi64ENS_6half_tEfNS_4arch4Sm90ELb1ELb0ELb0ELb1ELb1ELb0ELb0ELb1ELb1ELb1ELb0ELb0EEENS1_21CollectiveEpilogueFwdINS6_IJSA_SC_SB_EEES9_SE_SG_Li384ELb1ELb1ELb0ELb0EEENS1_36VarlenDynamicPersistentTileSchedulerILi192ELi128ELi384ELi128ELb0ELb1ELb1ELb1ELb1ELb1EEEEEEEEEvNT_6ParamsE)
        /*0134*/ 	.word	0x00000000


	//----- nvinfo : EIATTR_MIN_STACK_SIZE
	.align		4
.L_62:
        /*0138*/ 	.byte	0x04, 0x12
        /*013a*/ 	.short	(.L_64 - .L_63)
	.align		4
.L_63:
        /*013c*/ 	.word	index@(_ZN7cutlass13device_kernelIN5flash11enable_sm90INS1_16FlashAttnFwdSm90INS1_25CollectiveMainloopFwdSm90ILi2EN4cute5tupleIJNS5_1CILi1EEES8_S8_EEENS6_IJNS7_ILi192EEENS7_ILi128EEENS7_ILi64EEEEEELi64ENS_6half_tEfNS_4arch4Sm90ELb1ELb0ELb0ELb1ELb1ELb1ELb0ELb1ELb1ELb1ELb0ELb0EEENS1_21CollectiveEpilogueFwdINS6_IJSA_SC_SB_EEES9_SE_SG_Li384ELb1ELb1ELb0ELb0EEENS1_36VarlenDynamicPersistentTileSchedulerILi192ELi128ELi384ELi128ELb0ELb1ELb1ELb1ELb1ELb1EEEEEEEEEvNT_6ParamsE)
        /*0140*/ 	.word	0x00000000
.L_64:


//--------------------- .nv.compat                --------------------------
	.section	.nv.compat,"",@"SHT_CUDA_COMPAT_INFO"
	.align	4
        /*0000*/ 	.byte	0x02, 0x09, 0x01, 0x00, 0x02, 0x02, 0x01, 0x00, 0x02, 0x05, 0x05, 0x00, 0x03, 0x07, 0x01, 0x01
        /*0010*/ 	.byte	0x02, 0x03, 0x00, 0x00, 0x02, 0x06, 0x01, 0x00, 0x04, 0x0b, 0x08, 0x00, 0x09, 0x00, 0x00, 0x00
        /*0020*/ 	.byte	0x00, 0x00, 0x00, 0x00


//--------------------- .nv.info._ZN7cutlass13device_kernelIN5flash11enable_sm90INS1_16FlashAttnFwdSm90INS1_25CollectiveMainloopFwdSm90ILi2EN4cute5tupleIJNS5_1CILi1EEES8_S8_EEENS6_IJNS7_ILi192EEENS7_ILi128EEENS7_ILi64EEEEEELi64ENS_6half_tEfNS_4arch4Sm90ELb0ELb0ELb0ELb0ELb1ELb0ELb0ELb1ELb1ELb1ELb0ELb0EEENS1_21CollectiveEpilogueFwdINS6_IJSA_SC_SB_EEES9_SE_SG_Li384ELb0ELb1ELb0ELb0EEENS1_29StaticPersistentTileSchedulerILb0EEEEEEEEEvNT_6ParamsE --------------------------
	.section	.nv.info._ZN7cutlass13device_kernelIN5flash11enable_sm90INS1_16FlashAttnFwdSm90INS1_25CollectiveMainloopFwdSm90ILi2EN4cute5tupleIJNS5_1CILi1EEES8_S8_EEENS6_IJNS7_ILi192EEENS7_ILi128EEENS7_ILi64EEEEEELi64ENS_6half_tEfNS_4arch4Sm90ELb0ELb0ELb0ELb0ELb1ELb0ELb0ELb1ELb1ELb1ELb0ELb0EEENS1_21CollectiveEpilogueFwdINS6_IJSA_SC_SB_EEES9_SE_SG_Li384ELb0ELb1ELb0ELb0EEENS1_29StaticPersistentTileSchedulerILb0EEEEEEEEEvNT_6ParamsE,"",@"SHT_CUDA_INFO"
	.sectionflags	@""
	.align	4


	//----- nvinfo : EIATTR_CUDA_API_VERSION
	.align		4
        /*0000*/ 	.byte	0x04, 0x37
        /*0002*/ 	.short	(.L_66 - .L_65)
.L_65:
        /*0004*/ 	.word	0x00000082


	//----- nvinfo : EIATTR_KPARAM_INFO
	.align		4
.L_66:
        /*0008*/ 	.byte	0x04, 0x17
        /*000a*/ 	.short	(.L_68 - .L_67)
.L_67:
        /*000c*/ 	.word	0x00000000
        /*0010*/ 	.short	0x0000
        /*0012*/ 	.short	0x0000
        /*0014*/ 	.byte	0x00, 0xf0, 0x01, 0x28


	//----- nvinfo : EIATTR_SPARSE_MMA_MASK
	.align		4
.L_68:
        /*0018*/ 	.byte	0x03, 0x50
        /*001a*/ 	.short	0x0000


	//----- nvinfo : EIATTR_MAXREG_COUNT
	.align		4
        /*001c*/ 	.byte	0x03, 0x1b
        /*001e*/ 	.short	0x0080


	//----- nvinfo : EIATTR_MERCURY_ISA_VERSION
	.align		4
        /*0020*/ 	.byte	0x03, 0x5f
        /*0022*/ 	.short	0x0101


	//----- nvinfo : EIATTR_VRC_CTA_INIT_COUNT
	.align		4
        /*0024*/ 	.byte	0x02, 0x4a
	.zero		1
	.zero		1


	//----- nvinfo : EIATTR_EXIT_INSTR_OFFSETS
	.align		4
        /*0028*/ 	.byte	0x04, 0x1c
        /*002a*/ 	.short	(.L_70 - .L_69)


	//   ....[0]....
.L_69:
        /*002c*/ 	.word	0x00000010


	//----- nvinfo : EIATTR_MAX_THREADS
	.align		4
.L_70:
        /*0030*/ 	.byte	0x04, 0x05
        /*0032*/ 	.short	(.L_72 - .L_71)
.L_71:
        /*0034*/ 	.word	0x00000200
        /*0038*/ 	.word	0x00000001
        /*003c*/ 	.word	0x00000001


	//----- nvinfo : EIATTR_CBANK_PARAM_SIZE
	.align		4
.L_72:
        /*0040*/ 	.byte	0x03, 0x19
        /*0042*/ 	.short	0x0a00


	//----- nvinfo : EIATTR_PARAM_CBANK
	.align		4
        /*0044*/ 	.byte	0x04, 0x0a
        /*0046*/ 	.short	(.L_74 - .L_73)
	.align		4
.L_73:
        /*0048*/ 	.word	index@(.nv.constant0._ZN7cutlass13device_kernelIN5flash11enable_sm90INS1_16FlashAttnFwdSm90INS1_25CollectiveMainloopFwdSm90ILi2EN4cute5tupleIJNS5_1CILi1EEES8_S8_EEENS6_IJNS7_ILi192EEENS7_ILi128EEENS7_ILi64EEEEEELi64ENS_6half_tEfNS_4arch4Sm90ELb0ELb0ELb0ELb0ELb1ELb0ELb0ELb1ELb1ELb1ELb0ELb0EEENS1_21CollectiveEpilogueFwdINS6_IJSA_SC_SB_EEES9_SE_SG_Li384ELb0ELb1ELb0ELb0EEENS1_29StaticPersistentTileSchedulerILb0EEEEEEEEEvNT_6ParamsE)
        /*004c*/ 	.short	0x0380
        /*004e*/ 	.short	0x0a00


	//----- nvinfo : EIATTR_SW_WAR
	.align		4
.L_74:
        /*0050*/ 	.byte	0x04, 0x36
        /*0052*/ 	.short	(.L_76 - .L_75)
.L_75:
        /*0054*/ 	.word	0x00000008
.L_76:


//--------------------- .nv.info._ZN7cutlass13device_kernelIN5flash11enable_sm90INS1_16FlashAttnFwdSm90INS1_25CollectiveMainloopFwdSm90ILi2EN4cute5tupleIJNS5_1CILi1EEES8_S8_EEENS6_IJNS7_ILi192EEENS7_ILi128EEENS7_ILi64EEEEEELi64ENS_6half_tEfNS_4arch4Sm90ELb0ELb0ELb0ELb1ELb1ELb0ELb0ELb1ELb1ELb1ELb0ELb0EEENS1_21CollectiveEpilogueFwdINS6_IJSA_SC_SB_EEES9_SE_SG_Li384ELb1ELb1ELb0ELb0EEENS1_36VarlenDynamicPersistentTileSchedulerILi192ELi128ELi384ELi128ELb0ELb1ELb1ELb0ELb1ELb1EEEEEEEEEvNT_6ParamsE --------------------------
	.section	.nv.info._ZN7cutlass13device_kernelIN5flash11enable_sm90INS1_16FlashAttnFwdSm90INS1_25CollectiveMainloopFwdSm90ILi2EN4cute5tupleIJNS5_1CILi1EEES8_S8_EEENS6_IJNS7_ILi192EEENS7_ILi128EEENS7_ILi64EEEEEELi64ENS_6half_tEfNS_4arch4Sm90ELb0ELb0ELb0ELb1ELb1ELb0ELb0ELb1ELb1ELb1ELb0ELb0EEENS1_21CollectiveEpilogueFwdINS6_IJSA_SC_SB_EEES9_SE_SG_Li384ELb1ELb1ELb0ELb0EEENS1_36VarlenDynamicPersistentTileSchedulerILi192ELi128ELi384ELi128ELb0ELb1ELb1ELb0ELb1ELb1EEEEEEEEEvNT_6ParamsE,"",@"SHT_CUDA_INFO"
	.sectionflags	@""
	.align	4


	//----- nvinfo : EIATTR_CUDA_API_VERSION
	.align		4
        /*0000*/ 	.byte	0x04, 0x37
        /*0002*/ 	.short	(.L_78 - .L_77)
.L_77:
        /*0004*/ 	.word	0x00000082


	//----- nvinfo : EIATTR_KPARAM_INFO
	.align		4
.L_78:
        /*0008*/ 	.byte	0x04, 0x17
        /*000a*/ 	.short	(.L_80 - .L_79)
.L_79:
        /*000c*/ 	.word	0x00000000
        /*0010*/ 	.short	0x0000
        /*0012*/ 	.short	0x0000
        /*0014*/ 	.byte	0x00, 0xf0, 0x01, 0x2a


	//----- nvinfo : EIATTR_SPARSE_MMA_MASK
	.align		4
.L_80:
        /*0018*/ 	.byte	0x03, 0x50
        /*001a*/ 	.short	0x0000


	//----- nvinfo : EIATTR_MAXREG_COUNT
	.align		4
        /*001c*/ 	.byte	0x03, 0x1b
        /*001e*/ 	.short	0x0080


	//----- nvinfo : EIATTR_MERCURY_ISA_VERSION
	.align		4
        /*0020*/ 	.byte	0x03, 0x5f
        /*0022*/ 	.short	0x0101


	//----- nvinfo : EIATTR_VRC_CTA_INIT_COUNT
	.align		4
        /*0024*/ 	.byte	0x02, 0x4a
	.zero		1
	.zero		1


	//----- nvinfo : EIATTR_EXIT_INSTR_OFFSETS
	.align		4
        /*0028*/ 	.byte	0x04, 0x1c
        /*002a*/ 	.short	(.L_82 - .L_81)


	//   ....[0]....
.L_81:
        /*002c*/ 	.word	0x00000010


	//----- nvinfo : EIATTR_MAX_THREADS
	.align		4
.L_82:
        /*0030*/ 	.byte	0x04, 0x05
        /*0032*/ 	.short	(.L_84 - .L_83)
.L_83:
        /*0034*/ 	.word	0x00000200
        /*0038*/ 	.word	0x00000001
        /*003c*/ 	.word	0x00000001


	//----- nvinfo : EIATTR_CBANK_PARAM_SIZE
	.align		4
.L_84:
        /*0040*/ 	.byte	0x03, 0x19
        /*0042*/ 	.short	0x0a80


	//----- nvinfo : EIATTR_PARAM_CBANK
	.align		4
        /*0044*/ 	.byte	0x04, 0x0a
        /*0046*/ 	.short	(.L_86 - .L_85)
	.align		4
.L_85:
        /*0048*/ 	.word	index@(.nv.constant0._ZN7cutlass13device_kernelIN5flash11enable_sm90INS1_16FlashAttnFwdSm90INS1_25CollectiveMainloopFwdSm90ILi2EN4cute5tupleIJNS5_1CILi1EEES8_S8_EEENS6_IJNS7_ILi192EEENS7_ILi128EEENS7_ILi64EEEEEELi64ENS_6half_tEfNS_4arch4Sm90ELb0ELb0ELb0ELb1ELb1ELb0ELb0ELb1ELb1ELb1ELb0ELb0EEENS1_21CollectiveEpilogueFwdINS6_IJSA_SC_SB_EEES9_SE_SG_Li384ELb1ELb1ELb0ELb0EEENS1_36VarlenDynamicPersistentTileSchedulerILi192ELi128ELi384ELi128ELb0ELb1ELb1ELb0ELb1ELb1EEEEEEEEEvNT_6ParamsE)
        /*004c*/ 	.short	0x0380
        /*004e*/ 	.short	0x0a80


	//----- nvinfo : EIATTR_SW_WAR
	.align		4
.L_86:
        /*0050*/ 	.byte	0x04, 0x36
        /*0052*/ 	.short	(.L_88 - .L_87)
.L_87:
        /*0054*/ 	.word	0x00000008
.L_88:


//--------------------- .nv.info._ZN7cutlass13device_kernelIN5flash11enable_sm90INS1_16FlashAttnFwdSm90INS1_25CollectiveMainloopFwdSm90ILi2EN4cute5tupleIJNS5_1CILi1EEES8_S8_EEENS6_IJNS7_ILi192EEENS7_ILi128EEENS7_ILi64EEEEEELi64ENS_6half_tEfNS_4arch4Sm90ELb0ELb0ELb0ELb1ELb1ELb1ELb0ELb1ELb1ELb1ELb0ELb0EEENS1_21CollectiveEpilogueFwdINS6_IJSA_SC_SB_EEES9_SE_SG_Li384ELb1ELb1ELb0ELb0EEENS1_36VarlenDynamicPersistentTileSchedulerILi192ELi128ELi384ELi128ELb0ELb1ELb1ELb0ELb1ELb1EEEEEEEEEvNT_6ParamsE --------------------------
	.section	.nv.info._ZN7cutlass13device_kernelIN5flash11enable_sm90INS1_16FlashAttnFwdSm90INS1_25CollectiveMainloopFwdSm90ILi2EN4cute5tupleIJNS5_1CILi1EEES8_S8_EEENS6_IJNS7_ILi192EEENS7_ILi128EEENS7_ILi64EEEEEELi64ENS_6half_tEfNS_4arch4Sm90ELb0ELb0ELb0ELb1ELb1ELb1ELb0ELb1ELb1ELb1ELb0ELb0EEENS1_21CollectiveEpilogueFwdINS6_IJSA_SC_SB_EEES9_SE_SG_Li384ELb1ELb1ELb0ELb0EEENS1_36VarlenDynamicPersistentTileSchedulerILi192ELi128ELi384ELi128ELb0ELb1ELb1ELb0ELb1ELb1EEEEEEEEEvNT_6ParamsE,"",@"SHT_CUDA_INFO"
	.sectionflags	@""
	.align	4


	//----- nvinfo : EIATTR_CUDA_API_VERSION
	.align		4
        /*0000*/ 	.byte	0x04, 0x37
        /*0002*/ 	.short	(.L_90 - .L_89)
.L_89:
        /*0004*/ 	.word	0x00000082


	//----- nvinfo : EIATTR_KPARAM_INFO
	.align		4
.L_90:
        /*0008*/ 	.byte	0x04, 0x17
        /*000a*/ 	.short	(.L_92 - .L_91)
.L_91:
        /*000c*/ 	.word	0x00000000
        /*0010*/ 	.short	0x0000
        /*0012*/ 	.short	0x0000
        /*0014*/ 	.byte	0x00, 0xf0, 0x01, 0x2a


	//----- nvinfo : EIATTR_SPARSE_MMA_MASK
	.align		4
.L_92:
        /*0018*/ 	.byte	0x03, 0x50
        /*001a*/ 	.short	0x0000


	//----- nvinfo : EIATTR_MAXREG_COUNT
	.align		4
        /*001c*/ 	.byte	0x03, 0x1b
        /*001e*/ 	.short	0x0080


	//----- nvinfo : EIATTR_MERCURY_ISA_VERSION
	.align		4
        /*0020*/ 	.byte	0x03, 0x5f
        /*0022*/ 	.short	0x0101


	//----- nvinfo : EIATTR_VRC_CTA_INIT_COUNT
	.align		4
        /*0024*/ 	.byte	0x02, 0x4a
	.zero		1
	.zero		1


	//----- nvinfo : EIATTR_EXIT_INSTR_OFFSETS
	.align		4
        /*0028*/ 	.byte	0x04, 0x1c
        /*002a*/ 	.short	(.L_94 - .L_93)


	//   ....[0]....
.L_93:
        /*002c*/ 	.word	0x00000010


	//----- nvinfo : EIATTR_MAX_THREADS
	.align		4
.L_94:
        /*0030*/ 	.byte	0x04, 0x05
        /*0032*/ 	.short	(.L_96 - .L_95)
.L_95:
        /*0034*/ 	.word	0x00000200
        /*0038*/ 	.word	0x00000001
        /*003c*/ 	.word	0x00000001


	//----- nvinfo : EIATTR_CBANK_PARAM_SIZE
	.align		4
.L_96:
        /*0040*/ 	.byte	0x03, 0x19
        /*0042*/ 	.short	0x0a80


	//----- nvinfo : EIATTR_PARAM_CBANK
	.align		4
        /*0044*/ 	.byte	0x04, 0x0a
        /*0046*/ 	.short	(.L_98 - .L_97)
	.align		4
.L_97:
        /*0048*/ 	.word	index@(.nv.constant0._ZN7cutlass13device_kernelIN5flash11enable_sm90INS1_16FlashAttnFwdSm90INS1_25CollectiveMainloopFwdSm90ILi2EN4cute5tupleIJNS5_1CILi1EEES8_S8_EEENS6_IJNS7_ILi192EEENS7_ILi128EEENS7_ILi64EEEEEELi64ENS_6half_tEfNS_4arch4Sm90ELb0ELb0ELb0ELb1ELb1ELb1ELb0ELb1ELb1ELb1ELb0ELb0EEENS1_21CollectiveEpilogueFwdINS6_IJSA_SC_SB_EEES9_SE_SG_Li384ELb1ELb1ELb0ELb0EEENS1_36VarlenDynamicPersistentTileSchedulerILi192ELi128ELi384ELi128ELb0ELb1ELb1ELb0ELb1ELb1EEEEEEEEEvNT_6ParamsE)
        /*004c*/ 	.short	0x0380
        /*004e*/ 	.short	0x0a80


	//----- nvinfo : EIATTR_SW_WAR
	.align		4
.L_98:
        /*0050*/ 	.byte	0x04, 0x36
        /*0052*/ 	.short	(.L_100 - .L_99)
.L_99:
        /*0054*/ 	.word	0x00000008
.L_100:


//--------------------- .nv.info._ZN7cutlass13device_kernelIN5flash11enable_sm90INS1_16FlashAttnFwdSm90INS1_25CollectiveMainloopFwdSm90ILi2EN4cute5tupleIJNS5_1CILi1EEES8_S8_EEENS6_IJNS7_ILi192EEENS7_ILi128EEENS7_ILi64EEEEEELi64ENS_6half_tEfNS_4arch4Sm90ELb0ELb1ELb0ELb0ELb1ELb0ELb0ELb1ELb1ELb1ELb0ELb0EEENS1_21CollectiveEpilogueFwdINS6_IJSA_SC_SB_EEES9_SE_SG_Li384ELb0ELb1ELb0ELb0EEENS1_30DynamicPersistentTileSchedulerILi384ELi128ELb0ELb1ELb1EEEEEEEEEvNT_6ParamsE --------------------------
	.section	.nv.info._ZN7cutlass13device_kernelIN5flash11enable_sm90INS1_16FlashAttnFwdSm90INS1_25CollectiveMainloopFwdSm90ILi2EN4cute5tupleIJNS5_1CILi1EEES8_S8_EEENS6_IJNS7_ILi192EEENS7_ILi128EEENS7_ILi64EEEEEELi64ENS_6half_tEfNS_4arch4Sm90ELb0ELb1ELb0ELb0ELb1ELb0ELb0ELb1ELb1ELb1ELb0ELb0EEENS1_21CollectiveEpilogueFwdINS6_IJSA_SC_SB_EEES9_SE_SG_Li384ELb0ELb1ELb0ELb0EEENS1_30DynamicPersistentTileSchedulerILi384ELi128ELb0ELb1ELb1EEEEEEEEEvNT_6ParamsE,"",@"SHT_CUDA_INFO"
	.sectionflags	@""
	.align	4


	//----- nvinfo : EIATTR_CUDA_API_VERSION
	.align		4
        /*0000*/ 	.byte	0x04, 0x37
        /*0002*/ 	.short	(.L_102 - .L_101)
.L_101:
        /*0004*/ 	.word	0x00000082


	//----- nvinfo : EIATTR_KPARAM_INFO
	.align		4
.L_102:
        /*0008*/ 	.byte	0x04, 0x17
        /*000a*/ 	.short	(.L_104 - .L_103)
.L_103:
        /*000c*/ 	.word	0x00000000
        /*0010*/ 	.short	0x0000
        /*0012*/ 	.short	0x0000
        /*0014*/ 	.byte	0x00, 0xf0, 0x01, 0x2a


	//----- nvinfo : EIATTR_SPARSE_MMA_MASK
	.align		4
.L_104:
        /*0018*/ 	.byte	0x03, 0x50
        /*001a*/ 	.short	0x0000


	//----- nvinfo : EIATTR_MAXREG_COUNT
	.align		4
        /*001c*/ 	.byte	0x03, 0x1b
        /*001e*/ 	.short	0x0080


	//----- nvinfo : EIATTR_MERCURY_ISA_VERSION
	.align		4
        /*0020*/ 	.byte	0x03, 0x5f
        /*0022*/ 	.short	0x0101


	//----- nvinfo : EIATTR_VRC_CTA_INIT_COUNT
	.align		4
        /*0024*/ 	.byte	0x02, 0x4a
	.zero		1
	.zero		1


	//----- nvinfo : EIATTR_EXIT_INSTR_OFFSETS
	.align		4
        /*0028*/ 	.byte	0x04, 0x1c
        /*002a*/ 	.short	(.L_106 - .L_105)


	//   ....[0]....
.L_105:
        /*002c*/ 	.word	0x00000010


	//----- nvinfo : EIATTR_MAX_THREADS
	.align		4
.L_106:
        /*0030*/ 	.byte	0x04, 0x05
        /*0032*/ 	.short	(.L_108 - .L_107)
.L_107:
        /*0034*/ 	.word	0x00000200
        /*0038*/ 	.word	0x00000001
        /*003c*/ 	.word	0x00000001


	//----- nvinfo : EIATTR_CBANK_PARAM_SIZE
	.align		4
.L_108:
        /*0040*/ 	.byte	0x03, 0x19
        /*0042*/ 	.short	0x0a80


	//----- nvinfo : EIATTR_PARAM_CBANK
	.align		4
        /*0044*/ 	.byte	0x04, 0x0a
        /*0046*/ 	.short	(.L_110 - .L_109)
	.align		4
.L_109:
        /*0048*/ 	.word	index@(.nv.constant0._ZN7cutlass13device_kernelIN5flash11enable_sm90INS1_16FlashAttnFwdSm90INS1_25CollectiveMainloopFwdSm90ILi2EN4cute5tupleIJNS5_1CILi1EEES8_S8_EEENS6_IJNS7_ILi192EEENS7_ILi128EEENS7_ILi64EEEEEELi64ENS_6half_tEfNS_4arch4Sm90ELb0ELb1ELb0ELb0ELb1ELb0ELb0ELb1ELb1ELb1ELb0ELb0EEENS1_21CollectiveEpilogueFwdINS6_IJSA_SC_SB_EEES9_SE_SG_Li384ELb0ELb1ELb0ELb0EEENS1_30DynamicPersistentTileSchedulerILi384ELi128ELb0ELb1ELb1EEEEEEEEEvNT_6ParamsE)
        /*004c*/ 	.short	0x0380
        /*004e*/ 	.short	0x0a80


	//----- nvinfo : EIATTR_SW_WAR
	.align		4
.L_110:
        /*0050*/ 	.byte	0x04, 0x36
        /*0052*/ 	.short	(.L_112 - .L_111)
.L_111:
        /*0054*/ 	.word	0x00000008
.L_112:


//--------------------- .nv.info._ZN7cutlass13device_kernelIN5flash11enable_sm90INS1_16FlashAttnFwdSm90INS1_25CollectiveMainloopFwdSm90ILi2EN4cute5tupleIJNS5_1CILi1EEES8_S8_EEENS6_IJNS7_ILi192EEENS7_ILi128EEENS7_ILi64EEEEEELi64ENS_6half_tEfNS_4arch4Sm90ELb0ELb1ELb0ELb1ELb1ELb0ELb0ELb1ELb1ELb1ELb0ELb0EEENS1_21CollectiveEpilogueFwdINS6_IJSA_SC_SB_EEES9_SE_SG_Li384ELb1ELb1ELb0ELb0EEENS1_36VarlenDynamicPersistentTileSchedulerILi192ELi128ELi384ELi128ELb0ELb1ELb1ELb1ELb0ELb1EEEEEEEEEvNT_6ParamsE --------------------------
	.section	.nv.info._ZN7cutlass13device_kernelIN5flash11enable_sm90INS1_16FlashAttnFwdSm90INS1_25CollectiveMainloopFwdSm90ILi2EN4cute5tupleIJNS5_1CILi1EEES8_S8_EEENS6_IJNS7_ILi192EEENS7_ILi128EEENS7_ILi64EEEEEELi64ENS_6half_tEfNS_4arch4Sm90ELb0ELb1ELb0ELb1ELb1ELb0ELb0ELb1ELb1ELb1ELb0ELb0EEENS1_21CollectiveEpilogueFwdINS6_IJSA_SC_SB_EEES9_SE_SG_Li384ELb1ELb1ELb0ELb0EEENS1_36VarlenDynamicPersistentTileSchedulerILi192ELi128ELi384ELi128ELb0ELb1ELb1ELb1ELb0ELb1EEEEEEEEEvNT_6ParamsE,"",@"SHT_CUDA_INFO"
	.sectionflags	@""
	.align	4


	//----- nvinfo : EIATTR_CUDA_API_VERSION
	.align		4
        /*0000*/ 	.byte	0x04, 0x37
        /*0002*/ 	.short	(.L_114 - .L_113)
.L_113:
        /*0004*/ 	.word	0x00000082


	//----- nvinfo : EIATTR_KPARAM_INFO
	.align		4
.L_114:
        /*0008*/ 	.byte	0x04, 0x17
        /*000a*/ 	.short	(.L_116 - .L_115)
.L_115:
        /*000c*/ 	.word	0x00000000
        /*0010*/ 	.short	0x0000
        /*0012*/ 	.short	0x0000
        /*0014*/ 	.byte	0x00, 0xf0, 0x01, 0x2a


	//----- nvinfo : EIATTR_SPARSE_MMA_MASK
	.align		4
.L_116:
        /*0018*/ 	.byte	0x03, 0x50
        /*001a*/ 	.short	0x0000


	//----- nvinfo : EIATTR_MAXREG_COUNT
	.align		4
        /*001c*/ 	.byte	0x03, 0x1b
        /*001e*/ 	.short	0x0080


	//----- nvinfo : EIATTR_MERCURY_ISA_VERSION
	.align		4
        /*0020*/ 	.byte	0x03, 0x5f
        /*0022*/ 	.short	0x0101


	//----- nvinfo : EIATTR_VRC_CTA_INIT_COUNT
	.align		4
        /*0024*/ 	.byte	0x02, 0x4a
	.zero		1
	.zero		1


	//----- nvinfo : EIATTR_EXIT_INSTR_OFFSETS
	.align		4
        /*0028*/ 	.byte	0x04, 0x1c
        /*002a*/ 	.short	(.L_118 - .L_117)


	//   ....[0]....
.L_117:
        /*002c*/ 	.word	0x00000010


	//----- nvinfo : EIATTR_MAX_THREADS
	.align		4
.L_118:
        /*0030*/ 	.byte	0x04, 0x05
        /*0032*/ 	.short	(.L_120 - .L_119)
.L_119:
        /*0034*/ 	.word	0x00000200
        /*0038*/ 	.word	0x00000001
        /*003c*/ 	.word	0x00000001


	//----- nvinfo : EIATTR_CBANK_PARAM_SIZE
	.align		4
.L_120:
        /*0040*/ 	.byte	0x03, 0x19
        /*0042*/ 	.short	0x0a80


	//----- nvinfo : EIATTR_PARAM_CBANK
	.align		4
        /*0044*/ 	.byte	0x04, 0x0a
        /*0046*/ 	.short	(.L_122 - .L_121)
	.align		4
.L_121:
        /*0048*/ 	.word	index@(.nv.constant0._ZN7cutlass13device_kernelIN5flash11enable_sm90INS1_16FlashAttnFwdSm90INS1_25CollectiveMainloopFwdSm90ILi2EN4cute5tupleIJNS5_1CILi1EEES8_S8_EEENS6_IJNS7_ILi192EEENS7_ILi128EEENS7_ILi64EEEEEELi64ENS_6half_tEfNS_4arch4Sm90ELb0ELb1ELb0ELb1ELb1ELb0ELb0ELb1ELb1ELb1ELb0ELb0EEENS1_21CollectiveEpilogueFwdINS6_IJSA_SC_SB_EEES9_SE_SG_Li384ELb1ELb1ELb0ELb0EEENS1_36VarlenDynamicPersistentTileSchedulerILi192ELi128ELi384ELi128ELb0ELb1ELb1ELb1ELb0ELb1EEEEEEEEEvNT_6ParamsE)
        /*004c*/ 	.short	0x0380
        /*004e*/ 	.short	0x0a80


	//----- nvinfo : EIATTR_SW_WAR
	.align		4
.L_122:
        /*0050*/ 	.byte	0x04, 0x36
        /*0052*/ 	.short	(.L_124 - .L_123)
.L_123:
        /*0054*/ 	.word	0x00000008
.L_124:


//--------------------- .nv.info._ZN7cutlass13device_kernelIN5flash11enable_sm90INS1_16FlashAttnFwdSm90INS1_25CollectiveMainloopFwdSm90ILi2EN4cute5tupleIJNS5_1CILi1EEES8_S8_EEENS6_IJNS7_ILi192EEENS7_ILi128EEENS7_ILi64EEEEEELi64ENS_6half_tEfNS_4arch4Sm90ELb0ELb1ELb0ELb1ELb1ELb1ELb0ELb1ELb1ELb1ELb0ELb0EEENS1_21CollectiveEpilogueFwdINS6_IJSA_SC_SB_EEES9_SE_SG_Li384ELb1ELb1ELb0ELb0EEENS1_36VarlenDynamicPersistentTileSchedulerILi192ELi128ELi384ELi128ELb0ELb1ELb1ELb1ELb0ELb1EEEEEEEEEvNT_6ParamsE --------------------------
	.section	.nv.info._ZN7cutlass13device_kernelIN5flash11enable_sm90INS1_16FlashAttnFwdSm90INS1_25CollectiveMainloopFwdSm90ILi2EN4cute5tupleIJNS5_1CILi1EEES8_S8_EEENS6_IJNS7_ILi192EEENS7_ILi128EEENS7_ILi64EEEEEELi64ENS_6half_tEfNS_4arch4Sm90ELb0ELb1ELb0ELb1ELb1ELb1ELb0ELb1ELb1ELb1ELb0ELb0EEENS1_21CollectiveEpilogueFwdINS6_IJSA_SC_SB_EEES9_SE_SG_Li384ELb1ELb1ELb0ELb0EEENS1_36VarlenDynamicPersistentTileSchedulerILi192ELi128ELi384ELi128ELb0ELb1ELb1ELb1ELb0ELb1EEEEEEEEEvNT_6ParamsE,"",@"SHT_CUDA_INFO"
	.sectionflags	@""
	.align	4


	//----- nvinfo : EIATTR_CUDA_API_VERSION
	.align		4
        /*0000*/ 	.byte	0x04, 0x37
        /*0002*/ 	.short	(.L_126 - .L_125)
.L_125:
        /*0004*/ 	.word	0x00000082


	//----- nvinfo : EIATTR_KPARAM_INFO
	.align		4
.L_126:
        /*0008*/ 	.byte	0x04, 0x17
        /*000a*/ 	.short	(.L_128 - .L_127)
.L_127:
        /*000c*/ 	.word	0x00000000
        /*0010*/ 	.short	0x0000
        /*0012*/ 	.short	0x0000
        /*0014*/ 	.byte	0x00, 0xf0, 0x01, 0x2a


	//----- nvinfo : EIATTR_SPARSE_MMA_MASK
	.align		4
.L_128:
        /*0018*/ 	.byte	0x03, 0x50
        /*001a*/ 	.short	0x0000


	//----- nvinfo : EIATTR_MAXREG_COUNT
	.align		4
        /*001c*/ 	.byte	0x03, 0x1b
        /*001e*/ 	.short	0x0080


	//----- nvinfo : EIATTR_MERCURY_ISA_VERSION
	.align		4
        /*0020*/ 	.byte	0x03, 0x5f
        /*0022*/ 	.short	0x0101


	//----- nvinfo : EIATTR_VRC_CTA_INIT_COUNT
	.align		4
        /*0024*/ 	.byte	0x02, 0x4a
	.zero		1
	.zero		1


	//----- nvinfo : EIATTR_EXIT_INSTR_OFFSETS
	.align		4
        /*0028*/ 	.byte	0x04, 0x1c
        /*002a*/ 	.short	(.L_130 - .L_129)


	//   ....[0]....
.L_129:
        /*002c*/ 	.word	0x00000010


	//----- nvinfo : EIATTR_MAX_THREADS
	.align		4
.L_130:
        /*0030*/ 	.byte	0x04, 0x05
        /*0032*/ 	.short	(.L_132 - .L_131)
.L_131:
        /*0034*/ 	.word	0x00000200
        /*0038*/ 	.word	0x00000001
        /*003c*/ 	.word	0x00000001


	//----- nvinfo : EIATTR_CBANK_PARAM_SIZE
	.align		4
.L_132:
        /*0040*/ 	.byte	0x03, 0x19
        /*0042*/ 	.short	0x0a80


	//----- nvinfo : EIATTR_PARAM_CBANK
	.align		4
        /*0044*/ 	.byte	0x04, 0x0a
        /*0046*/ 	.short	(.L_134 - .L_133)
	.align		4
.L_133:
        /*0048*/ 	.word	index@(.nv.constant0._ZN7cutlass13device_kernelIN5flash11enable_sm90INS1_16FlashAttnFwdSm90INS1_25CollectiveMainloopFwdSm90ILi2EN4cute5tupleIJNS5_1CILi1EEES8_S8_EEENS6_IJNS7_ILi192EEENS7_ILi128EEENS7_ILi64EEEEEELi64ENS_6half_tEfNS_4arch4Sm90ELb0ELb1ELb0ELb1ELb1ELb1ELb0ELb1ELb1ELb1ELb0ELb0EEENS1_21CollectiveEpilogueFwdINS6_IJSA_SC_SB_EEES9_SE_SG_Li384ELb1ELb1ELb0ELb0EEENS1_36VarlenDynamicPersistentTileSchedulerILi192ELi128ELi384ELi128ELb0ELb1ELb1ELb1ELb0ELb1EEEEEEEEEvNT_6ParamsE)
        /*004c*/ 	.short	0x0380
        /*004e*/ 	.short	0x0a80


	//----- nvinfo : EIATTR_SW_WAR
	.align		4
.L_134:
        /*0050*/ 	.byte	0x04, 0x36
        /*0052*/ 	.short	(.L_136 - .L_135)
.L_135:
        /*0054*/ 	.word	0x00000008
.L_136:


//--------------------- .nv.info._ZN7cutlass13device_kernelIN5flash11enable_sm90INS1_16FlashAttnFwdSm90INS1_25CollectiveMainloopFwdSm90ILi2EN4cute5tupleIJNS5_1CILi1EEES8_S8_EEENS6_IJNS7_ILi192EEENS7_ILi128EEENS7_ILi64EEEEEELi64ENS_6half_tEfNS_4arch4Sm90ELb1ELb0ELb0ELb0ELb1ELb0ELb0ELb1ELb1ELb1ELb0ELb0EEENS1_21CollectiveEpilogueFwdINS6_IJSA_SC_SB_EEES9_SE_SG_Li384ELb0ELb1ELb0ELb0EEENS1_30DynamicPersistentTileSchedulerILi384ELi128ELb0ELb1ELb1EEEEEEEEEvNT_6ParamsE --------------------------
	.section	.nv.info._ZN7cutlass13device_kernelIN5flash11enable_sm90INS1_16FlashAttnFwdSm90INS1_25CollectiveMainloopFwdSm90ILi2EN4cute5tupleIJNS5_1CILi1EEES8_S8_EEENS6_IJNS7_ILi192EEENS7_ILi128EEENS7_ILi64EEEEEELi64ENS_6half_tEfNS_4arch4Sm90ELb1ELb0ELb0ELb0ELb1ELb0ELb0ELb1ELb1ELb1ELb0ELb0EEENS1_21CollectiveEpilogueFwdINS6_IJSA_SC_SB_EEES9_SE_SG_Li384ELb0ELb1ELb0ELb0EEENS1_30DynamicPersistentTileSchedulerILi384ELi128ELb0ELb1ELb1EEEEEEEEEvNT_6ParamsE,"",@"SHT_CUDA_INFO"
	.sectionflags	@""
	.align	4


	//----- nvinfo : EIATTR_CUDA_API_VERSION
	.align		4
        /*0000*/ 	.byte	0x04, 0x37
        /*0002*/ 	.short	(.L_138 - .L_137)
.L_137:
        /*0004*/ 	.word	0x00000082


	//----- nvinfo : EIATTR_KPARAM_INFO
	.align		4
.L_138:
        /*0008*/ 	.byte	0x04, 0x17
        /*000a*/ 	.short	(.L_140 - .L_139)
.L_139:
        /*000c*/ 	.word	0x00000000
        /*0010*/ 	.short	0x0000
        /*0012*/ 	.short	0x0000
        /*0014*/ 	.byte	0x00, 0xf0, 0x01, 0x2a


	//----- nvinfo : EIATTR_SPARSE_MMA_MASK
	.align		4
.L_140:
        /*0018*/ 	.byte	0x03, 0x50
        /*001a*/ 	.short	0x0000


	//----- nvinfo : EIATTR_MAXREG_COUNT
	.align		4
        /*001c*/ 	.byte	0x03, 0x1b
        /*001e*/ 	.short	0x0080


	//----- nvinfo : EIATTR_MERCURY_ISA_VERSION
	.align		4
        /*0020*/ 	.byte	0x03, 0x5f
        /*0022*/ 	.short	0x0101


	//----- nvinfo : EIATTR_VRC_CTA_INIT_COUNT
	.align		4
        /*0024*/ 	.byte	0x02, 0x4a
	.zero		1
	.zero		1


	//----- nvinfo : EIATTR_EXIT_INSTR_OFFSETS
	.align		4
        /*0028*/ 	.byte	0x04, 0x1c
        /*002a*/ 	.short	(.L_142 - .L_141)


	//   ....[0]....
.L_141:
        /*002c*/ 	.word	0x00000010


	//----- nvinfo : EIATTR_MAX_THREADS
	.align		4
.L_142:
        /*0030*/ 	.byte	0x04, 0x05
        /*0032*/ 	.short	(.L_144 - .L_143)
.L_143:
        /*0034*/ 	.word	0x00000200
        /*0038*/ 	.word	0x00000001
        /*003c*/ 	.word	0x00000001


	//----- nvinfo : EIATTR_CBANK_PARAM_SIZE
	.align		4
.L_144:
        /*0040*/ 	.byte	0x03, 0x19
        /*0042*/ 	.short	0x0a80


	//----- nvinfo : EIATTR_PARAM_CBANK
	.align		4
        /*0044*/ 	.byte	0x04, 0x0a
        /*0046*/ 	.short	(.L_146 - .L_145)
	.align		4
.L_145:
        /*0048*/ 	.word	index@(.nv.constant0._ZN7cutlass13device_kernelIN5flash11enable_sm90INS1_16FlashAttnFwdSm90INS1_25CollectiveMainloopFwdSm90ILi2EN4cute5tupleIJNS5_1CILi1EEES8_S8_EEENS6_IJNS7_ILi192EEENS7_ILi128EEENS7_ILi64EEEEEELi64ENS_6half_tEfNS_4arch4Sm90ELb1ELb0ELb0ELb0ELb1ELb0ELb0ELb1ELb1ELb1ELb0ELb0EEENS1_21CollectiveEpilogueFwdINS6_IJSA_SC_SB_EEES9_SE_SG_Li384ELb0ELb1ELb0ELb0EEENS1_30DynamicPersistentTileSchedulerILi384ELi128ELb0ELb1ELb1EEEEEEEEEvNT_6ParamsE)
        /*004c*/ 	.short	0x0380
        /*004e*/ 	.short	0x0a80


	//----- nvinfo : EIATTR_SW_WAR
	.align		4
.L_146:
        /*0050*/ 	.byte	0x04, 0x36
        /*0052*/ 	.short	(.L_148 - .L_147)
.L_147:
        /*0054*/ 	.word	0x00000008
.L_148:


//--------------------- .nv.info._ZN7cutlass13device_kernelIN5flash11enable_sm90INS1_16FlashAttnFwdSm90INS1_25CollectiveMainloopFwdSm90ILi2EN4cute5tupleIJNS5_1CILi1EEES8_S8_EEENS6_IJNS7_ILi192EEENS7_ILi128EEENS7_ILi64EEEEEELi64ENS_6half_tEfNS_4arch4Sm90ELb1ELb0ELb0ELb1ELb1ELb0ELb0ELb1ELb1ELb1ELb0ELb0EEENS1_21CollectiveEpilogueFwdINS6_IJSA_SC_SB_EEES9_SE_SG_Li384ELb1ELb1ELb0ELb0EEENS1_36VarlenDynamicPersistentTileSchedulerILi192ELi128ELi384ELi128ELb0ELb1ELb1ELb1ELb1ELb1EEEEEEEEEvNT_6ParamsE --------------------------
	.section	.nv.info._ZN7cutlass13device_kernelIN5flash11enable_sm90INS1_16FlashAttnFwdSm90INS1_25CollectiveMainloopFwdSm90ILi2EN4cute5tupleIJNS5_1CILi1EEES8_S8_EEENS6_IJNS7_ILi192EEENS7_ILi128EEENS7_ILi64EEEEEELi64ENS_6half_tEfNS_4arch4Sm90ELb1ELb0ELb0ELb1ELb1ELb0ELb0ELb1ELb1ELb1ELb0ELb0EEENS1_21CollectiveEpilogueFwdINS6_IJSA_SC_SB_EEES9_SE_SG_Li384ELb1ELb1ELb0ELb0EEENS1_36VarlenDynamicPersistentTileSchedulerILi192ELi128ELi384ELi128ELb0ELb1ELb1ELb1ELb1ELb1EEEEEEEEEvNT_6ParamsE,"",@"SHT_CUDA_INFO"
	.sectionflags	@""
	.align	4


	//----- nvinfo : EIATTR_CUDA_API_VERSION
	.align		4
        /*0000*/ 	.byte	0x04, 0x37
        /*0002*/ 	.short	(.L_150 - .L_149)
.L_149:
        /*0004*/ 	.word	0x00000082


	//----- nvinfo : EIATTR_KPARAM_INFO
	.align		4
.L_150:
        /*0008*/ 	.byte	0x04, 0x17
        /*000a*/ 	.short	(.L_152 - .L_151)
.L_151:
        /*000c*/ 	.word	0x00000000
        /*0010*/ 	.short	0x0000
        /*0012*/ 	.short	0x0000
        /*0014*/ 	.byte	0x00, 0xf0, 0x01, 0x2a


	//----- nvinfo : EIATTR_SPARSE_MMA_MASK
	.align		4
.L_152:
        /*0018*/ 	.byte	0x03, 0x50
        /*001a*/ 	.short	0x0000


	//----- nvinfo : EIATTR_MAXREG_COUNT
	.align		4
        /*001c*/ 	.byte	0x03, 0x1b
        /*001e*/ 	.short	0x0080


	//----- nvinfo : EIATTR_MERCURY_ISA_VERSION
	.align		4
        /*0020*/ 	.byte	0x03, 0x5f
        /*0022*/ 	.short	0x0101


	//----- nvinfo : EIATTR_VRC_CTA_INIT_COUNT
	.align		4
        /*0024*/ 	.byte	0x02, 0x4a
	.zero		1
	.zero		1


	//----- nvinfo : EIATTR_EXIT_INSTR_OFFSETS
	.align		4
        /*0028*/ 	.byte	0x04, 0x1c
        /*002a*/ 	.short	(.L_154 - .L_153)


	//   ....[0]....
.L_153:
        /*002c*/ 	.word	0x00000010


	//----- nvinfo : EIATTR_MAX_THREADS
	.align		4
.L_154:
        /*0030*/ 	.byte	0x04, 0x05
        /*0032*/ 	.short	(.L_156 - .L_155)
.L_155:
        /*0034*/ 	.word	0x00000200
        /*0038*/ 	.word	0x00000001
        /*003c*/ 	.word	0x00000001


	//----- nvinfo : EIATTR_CBANK_PARAM_SIZE
	.align		4
.L_156:
        /*0040*/ 	.byte	0x03, 0x19
        /*0042*/ 	.short	0x0a80


	//----- nvinfo : EIATTR_PARAM_CBANK
	.align		4
        /*0044*/ 	.byte	0x04, 0x0a
        /*0046*/ 	.short	(.L_158 - .L_157)
	.align		4
.L_157:
        /*0048*/ 	.word	index@(.nv.constant0._ZN7cutlass13device_kernelIN5flash11enable_sm90INS1_16FlashAttnFwdSm90INS1_25CollectiveMainloopFwdSm90ILi2EN4cute5tupleIJNS5_1CILi1EEES8_S8_EEENS6_IJNS7_ILi192EEENS7_ILi128EEENS7_ILi64EEEEEELi64ENS_6half_tEfNS_4arch4Sm90ELb1ELb0ELb0ELb1ELb1ELb0ELb0ELb1ELb1ELb1ELb0ELb0EEENS1_21CollectiveEpilogueFwdINS6_IJSA_SC_SB_EEES9_SE_SG_Li384ELb1ELb1ELb0ELb0EEENS1_36VarlenDynamicPersistentTileSchedulerILi192ELi128ELi384ELi128ELb0ELb1ELb1ELb1ELb1ELb1EEEEEEEEEvNT_6ParamsE)
        /*004c*/ 	.short	0x0380
        /*004e*/ 	.short	0x0a80


	//----- nvinfo : EIATTR_SW_WAR
	.align		4
.L_158:
        /*0050*/ 	.byte	0x04, 0x36
        /*0052*/ 	.short	(.L_160 - .L_159)
.L_159:
        /*0054*/ 	.word	0x00000008
.L_160:


//--------------------- .nv.info._ZN7cutlass13device_kernelIN5flash11enable_sm90INS1_16FlashAttnFwdSm90INS1_25CollectiveMainloopFwdSm90ILi2EN4cute5tupleIJNS5_1CILi1EEES8_S8_EEENS6_IJNS7_ILi192EEENS7_ILi128EEENS7_ILi64EEEEEELi64ENS_6half_tEfNS_4arch4Sm90ELb1ELb0ELb0ELb1ELb1ELb1ELb0ELb1ELb1ELb1ELb0ELb0EEENS1_21CollectiveEpilogueFwdINS6_IJSA_SC_SB_EEES9_SE_SG_Li384ELb1ELb1ELb0ELb0EEENS1_36VarlenDynamicPersistentTileSchedulerILi192ELi128ELi384ELi128ELb0ELb1ELb1ELb1ELb1ELb1EEEEEEEEEvNT_6ParamsE --------------------------
	.section	.nv.info._ZN7cutlass13device_kernelIN5flash11enable_sm90INS1_16FlashAttnFwdSm90INS1_25CollectiveMainloopFwdSm90ILi2EN4cute5tupleIJNS5_1CILi1EEES8_S8_EEENS6_IJNS7_ILi192EEENS7_ILi128EEENS7_ILi64EEEEEELi64ENS_6half_tEfNS_4arch4Sm90ELb1ELb0ELb0ELb1ELb1ELb1ELb0ELb1ELb1ELb1ELb0ELb0EEENS1_21CollectiveEpilogueFwdINS6_IJSA_SC_SB_EEES9_SE_SG_Li384ELb1ELb1ELb0ELb0EEENS1_36VarlenDynamicPersistentTileSchedulerILi192ELi128ELi384ELi128ELb0ELb1ELb1ELb1ELb1ELb1EEEEEEEEEvNT_6ParamsE,"",@"SHT_CUDA_INFO"
	.sectionflags	@""
	.align	4


	//----- nvinfo : EIATTR_CUDA_API_VERSION
	.align		4
        /*0000*/ 	.byte	0x04, 0x37
        /*0002*/ 	.short	(.L_162 - .L_161)
.L_161:
        /*0004*/ 	.word	0x00000082


	//----- nvinfo : EIATTR_KPARAM_INFO
	.align		4
.L_162:
        /*0008*/ 	.byte	0x04, 0x17
        /*000a*/ 	.short	(.L_164 - .L_163)
.L_163:
        /*000c*/ 	.word	0x00000000
        /*0010*/ 	.short	0x0000
        /*0012*/ 	.short	0x0000
        /*0014*/ 	.byte	0x00, 0xf0, 0x01, 0x2a


	//----- nvinfo : EIATTR_SPARSE_MMA_MASK
	.align		4
.L_164:
        /*0018*/ 	.byte	0x03, 0x50
        /*001a*/ 	.short	0x0000


	//----- nvinfo : EIATTR_MAXREG_COUNT
	.align		4
        /*001c*/ 	.byte	0x03, 0x1b
        /*001e*/ 	.short	0x0080


	//----- nvinfo : EIATTR_MERCURY_ISA_VERSION
	.align		4
        /*0020*/ 	.byte	0x03, 0x5f
        /*0022*/ 	.short	0x0101


	//----- nvinfo : EIATTR_VRC_CTA_INIT_COUNT
	.align		4
        /*0024*/ 	.byte	0x02, 0x4a
	.zero		1
	.zero		1


	//----- nvinfo : EIATTR_EXIT_INSTR_OFFSETS
	.align		4
        /*0028*/ 	.byte	0x04, 0x1c
        /*002a*/ 	.short	(.L_166 - .L_165)


	//   ....[0]....
.L_165:
        /*002c*/ 	.word	0x00000010


	//----- nvinfo : EIATTR_MAX_THREADS
	.align		4
.L_166:
        /*0030*/ 	.byte	0x04, 0x05
        /*0032*/ 	.short	(.L_168 - .L_167)
.L_167:
        /*0034*/ 	.word	0x00000200
        /*0038*/ 	.word	0x00000001
        /*003c*/ 	.word	0x00000001


	//----- nvinfo : EIATTR_CBANK_PARAM_SIZE
	.align		4
.L_168:
        /*0040*/ 	.byte	0x03, 0x19
        /*0042*/ 	.short	0x0a80


	//----- nvinfo : EIATTR_PARAM_CBANK
	.align		4
        /*0044*/ 	.byte	0x04, 0x0a
        /*0046*/ 	.short	(.L_170 - .L_169)
	.align		4
.L_169:
        /*0048*/ 	.word	index@(.nv.constant0._ZN7cutlass13device_kernelIN5flash11enable_sm90INS1_16FlashAttnFwdSm90INS1_25CollectiveMainloopFwdSm90ILi2EN4cute5tupleIJNS5_1CILi1EEES8_S8_EEENS6_IJNS7_ILi192EEENS7_ILi128EEENS7_ILi64EEEEEELi64ENS_6half_tEfNS_4arch4Sm90ELb1ELb0ELb0ELb1ELb1ELb1ELb0ELb1ELb1ELb1ELb0ELb0EEENS1_21CollectiveEpilogueFwdINS6_IJSA_SC_SB_EEES9_SE_SG_Li384ELb1ELb1ELb0ELb0EEENS1_36VarlenDynamicPersistentTileSchedulerILi192ELi128ELi384ELi128ELb0ELb1ELb1ELb1ELb1ELb1EEEEEEEEEvNT_6ParamsE)
        /*004c*/ 	.short	0x0380
        /*004e*/ 	.short	0x0a80


	//----- nvinfo : EIATTR_SW_WAR
	.align		4
.L_170:
        /*0050*/ 	.byte	0x04, 0x36
        /*0052*/ 	.short	(.L_172 - .L_171)
.L_171:
        /*0054*/ 	.word	0x00000008
.L_172:


//--------------------- .nv.callgraph             --------------------------
	.section	.nv.callgraph,"",@"SHT_CUDA_CALLGRAPH"
	.align	4
	.sectionentsize	8
	.align		4
        /*0000*/ 	.word	0x00000000
	.align		4
        /*0004*/ 	.word	0xffffffff
	.align		4
        /*0008*/ 	.word	0x00000000
	.align		4
        /*000c*/ 	.word	0xfffffffe
	.align		4
        /*0010*/ 	.word	0x00000000
	.align		4
        /*0014*/ 	.word	0xfffffffd
	.align		4
        /*0018*/ 	.word	0x00000000
	.align		4
        /*001c*/ 	.word	0xfffffffc


//--------------------- .nv.constant4             --------------------------
	.section	.nv.constant4,"a",@progbits
	.align	8
	.align		8
.nv.constant4:
        /*0000*/ 	.dword	_ZN71_INTERNAL_5862e68d_35_flash_fwd_hdim64_fp16_paged_sm90_cu_21e1f8cb_34904cuda3std3__45__cpo5beginE
	.align		8
        /*0008*/ 	.dword	_ZN71_INTERNAL_5862e68d_35_flash_fwd_hdim64_fp16_paged_sm90_cu_21e1f8cb_34904cuda3std3__45__cpo3endE
	.align		8
        /*0010*/ 	.dword	_ZN71_INTERNAL_5862e68d_35_flash_fwd_hdim64_fp16_paged_sm90_cu_21e1f8cb_34904cuda3std3__45__cpo6cbeginE
	.align		8
        /*0018*/ 	.dword	_ZN71_INTERNAL_5862e68d_35_flash_fwd_hdim64_fp16_paged_sm90_cu_21e1f8cb_34904cuda3std3__45__cpo4cendE
	.align		8
        /*0020*/ 	.dword	_ZN71_INTERNAL_5862e68d_35_flash_fwd_hdim64_fp16_paged_sm90_cu_21e1f8cb_34904cuda3std3__473_GLOBAL__N__5862e68d_35_flash_fwd_hdim64_fp16_paged_sm90_cu_21e1f8cb_34906ignoreE
	.align		8
        /*0028*/ 	.dword	_ZN71_INTERNAL_5862e68d_35_flash_fwd_hdim64_fp16_paged_sm90_cu_21e1f8cb_34904cuda3std3__419piecewise_constructE
	.align		8
        /*0030*/ 	.dword	_ZN71_INTERNAL_5862e68d_35_flash_fwd_hdim64_fp16_paged_sm90_cu_21e1f8cb_34904cuda3std3__48in_placeE
	.align		8
        /*0038*/ 	.dword	_ZN71_INTERNAL_5862e68d_35_flash_fwd_hdim64_fp16_paged_sm90_cu_21e1f8cb_34904cuda3std6ranges3__45__cpo4swapE
	.align		8
        /*0040*/ 	.dword	_ZN71_INTERNAL_5862e68d_35_flash_fwd_hdim64_fp16_paged_sm90_cu_21e1f8cb_34904cuda3std6ranges3__45__cpo9iter_moveE
	.align		8
        /*0048*/ 	.dword	_ZN71_INTERNAL_5862e68d_35_flash_fwd_hdim64_fp16_paged_sm90_cu_21e1f8cb_34904cute7productE
	.align		8
        /*0050*/ 	.dword	_ZN71_INTERNAL_5862e68d_35_flash_fwd_hdim64_fp16_paged_sm90_cu_21e1f8cb_34904cute1_E


//--------------------- .text._ZN7cutlass13device_kernelIN5flash11enable_sm90INS1_16FlashAttnFwdSm90INS1_25CollectiveMainloopFwdSm90ILi2EN4cute5tupleIJNS5_1CILi1EEES8_S8_EEENS6_IJNS7_ILi192EEENS7_ILi128EEENS7_ILi64EEEEEELi64ENS_6half_tEfNS_4arch4Sm90ELb0ELb0ELb0ELb0ELb1ELb0ELb0ELb1ELb1ELb1ELb0ELb0EEENS1_21CollectiveEpilogueFwdINS6_IJSA_SC_SB_EEES9_SE_SG_Li384ELb0ELb1ELb0ELb0EEENS1_29StaticPersistentTileSchedulerILb0EEEEEEEEEvNT_6ParamsE --------------------------
	.section	.text._ZN7cutlass13device_kernelIN5flash11enable_sm90INS1_16FlashAttnFwdSm90INS1_25CollectiveMainloopFwdSm90ILi2EN4cute5tupleIJNS5_1CILi1EEES8_S8_EEENS6_IJNS7_ILi192EEENS7_ILi128EEENS7_ILi64EEEEEELi64ENS_6half_tEfNS_4arch4Sm90ELb0ELb0ELb0ELb0ELb1ELb0ELb0ELb1ELb1ELb1ELb0ELb0EEENS1_21CollectiveEpilogueFwdINS6_IJSA_SC_SB_EEES9_SE_SG_Li384ELb0ELb1ELb0ELb0EEENS1_29StaticPersistentTileSchedulerILb0EEEEEEEEEvNT_6ParamsE,"ax",@progbits
	.align	128
.text._ZN7cutlass13device_kernelIN5flash11enable_sm90INS1_16FlashAttnFwdSm90INS1_25CollectiveMainloopFwdSm90ILi2EN4cute5tupleIJNS5_1CILi1EEES8_S8_EEENS6_IJNS7_ILi192EEENS7_ILi128EEENS7_ILi64EEEEEELi64ENS_6half_tEfNS_4arch4Sm90ELb0ELb0ELb0ELb0ELb1ELb0ELb0ELb1ELb1ELb1ELb0ELb0EEENS1_21CollectiveEpilogueFwdINS6_IJSA_SC_SB_EEES9_SE_SG_Li384ELb0ELb1ELb0ELb0EEENS1_29StaticPersistentTileSchedulerILb0EEEEEEEEEvNT_6ParamsE:
        .type           _ZN7cutlass13device_kernelIN5flash11enable_sm90INS1_16FlashAttnFwdSm90INS1_25CollectiveMainloopFwdSm90ILi2EN4cute5tupleIJNS5_1CILi1EEES8_S8_EEENS6_IJNS7_ILi192EEENS7_ILi128EEENS7_ILi64EEEEEELi64ENS_6half_tEfNS_4arch4Sm90ELb0ELb0ELb0ELb0ELb1ELb0ELb0ELb1ELb1ELb1ELb0ELb0EEENS1_21CollectiveEpilogueFwdINS6_IJSA_SC_SB_EEES9_SE_SG_Li384ELb0ELb1ELb0ELb0EEENS1_29StaticPersistentTileSchedulerILb0EEEEEEEEEvNT_6ParamsE,@function
        .size           _ZN7cutlass13device_kernelIN5flash11enable_sm90INS1_16FlashAttnFwdSm90INS1_25CollectiveMainloopFwdSm90ILi2EN4cute5tupleIJNS5_1CILi1EEES8_S8_EEENS6_IJNS7_ILi192EEENS7_ILi128EEENS7_ILi64EEEEEELi64ENS_6half_tEfNS_4arch4Sm90ELb0ELb0ELb0ELb0ELb1ELb0ELb0ELb1ELb1ELb1ELb0ELb0EEENS1_21CollectiveEpilogueFwdINS6_IJSA_SC_SB_EEES9_SE_SG_Li384ELb0ELb1ELb0ELb0EEENS1_29StaticPersistentTileSchedulerILb0EEEEEEEEEvNT_6ParamsE,(.L_x_9 - _ZN7cutlass13device_kernelIN5flash11enable_sm90INS1_16FlashAttnFwdSm90INS1_25CollectiveMainloopFwdSm90ILi2EN4cute5tupleIJNS5_1CILi1EEES8_S8_EEENS6_IJNS7_ILi192EEENS7_ILi128EEENS7_ILi64EEEEEELi64ENS_6half_tEfNS_4arch4Sm90ELb0ELb0ELb0ELb0ELb1ELb0ELb0ELb1ELb1ELb1ELb0ELb0EEENS1_21CollectiveEpilogueFwdINS6_IJSA_SC_SB_EEES9_SE_SG_Li384ELb0ELb1ELb0ELb0EEENS1_29StaticPersistentTileSchedulerILb0EEEEEEEEEvNT_6ParamsE)
        .other          _ZN7cutlass13device_kernelIN5flash11enable_sm90INS1_16FlashAttnFwdSm90INS1_25CollectiveMainloopFwdSm90ILi2EN4cute5tupleIJNS5_1CILi1EEES8_S8_EEENS6_IJNS7_ILi192EEENS7_ILi128EEENS7_ILi64EEEEEELi64ENS_6half_tEfNS_4arch4Sm90ELb0ELb0ELb0ELb0ELb1ELb0ELb0ELb1ELb1ELb1ELb0ELb0EEENS1_21CollectiveEpilogueFwdINS6_IJSA_SC_SB_EEES9_SE_SG_Li384ELb0ELb1ELb0ELb0EEENS1_29StaticPersistentTileSchedulerILb0EEEEEEEEEvNT_6ParamsE,@"STO_CUDA_ENTRY STV_DEFAULT"
_ZN7cutlass13device_kernelIN5flash11enable_sm90INS1_16FlashAttnFwdSm90INS1_25CollectiveMainloopFwdSm90ILi2EN4cute5tupleIJNS5_1CILi1EEES8_S8_EEENS6_IJNS7_ILi192EEENS7_ILi128EEENS7_ILi64EEEEEELi64ENS_6half_tEfNS_4arch4Sm90ELb0ELb0ELb0ELb0ELb1ELb0ELb0ELb1ELb1ELb1ELb0ELb0EEENS1_21CollectiveEpilogueFwdINS6_IJSA_SC_SB_EEES9_SE_SG_Li384ELb0ELb1ELb0ELb0EEENS1_29StaticPersistentTileSchedulerILb0EEEEEEEEEvNT_6ParamsE:
[----:B------:R-:W-:Y:S01]  /*0000*/  LDC R1, c[0x0][0x37c] ;  /* 0x0000df00ff017b82 */ /* 0x000fe20000000800 */
[----:B------:R-:W-:Y:S05]  /*0010*/  EXIT ;  /* 0x000000000000794d */ /* 0x000fea0003800000 */
.L_x_0:
[----:B------:R-:W-:-:S00]  /*0020*/  BRA `(.L_x_0) ;  /* 0xfffffffc00fc7947 */ /* 0x000fc0000383ffff */
[----:B------:R-:W-:-:S00]  /*0030*/  NOP ;  /* 0x0000000000007918 */ /* 0x000fc00000000000 */
        /* <DEDUP_REMOVED lines=12> */
.L_x_9:


//--------------------- .text._ZN7cutlass13device_kernelIN5flash11enable_sm90INS1_16FlashAttnFwdSm90INS1_25CollectiveMainloopFwdSm90ILi2EN4cute5tupleIJNS5_1CILi1EEES8_S8_EEENS6_IJNS7_ILi192EEENS7_ILi128EEENS7_ILi64EEEEEELi64ENS_6half_tEfNS_4arch4Sm90ELb0ELb0ELb0ELb1ELb1ELb0ELb0ELb1ELb1ELb1ELb0ELb0EEENS1_21CollectiveEpilogueFwdINS6_IJSA_SC_SB_EEES9_SE_SG_Li384ELb1ELb1ELb0ELb0EEENS1_36VarlenDynamicPersistentTileSchedulerILi192ELi128ELi384ELi128ELb0ELb1ELb1ELb0ELb1ELb1EEEEEEEEEvNT_6ParamsE --------------------------
	.section	.text._ZN7cutlass13device_kernelIN5flash11enable_sm90INS1_16FlashAttnFwdSm90INS1_25CollectiveMainloopFwdSm90ILi2EN4cute5tupleIJNS5_1CILi1EEES8_S8_EEENS6_IJNS7_ILi192EEENS7_ILi128EEENS7_ILi64EEEEEELi64ENS_6half_tEfNS_4arch4Sm90ELb0ELb0ELb0ELb1ELb1ELb0ELb0ELb1ELb1ELb1ELb0ELb0EEENS1_21CollectiveEpilogueFwdINS6_IJSA_SC_SB_EEES9_SE_SG_Li384ELb1ELb1ELb0ELb0EEENS1_36VarlenDynamicPersistentTileSchedulerILi192ELi128ELi384ELi128ELb0ELb1ELb1ELb0ELb1ELb1EEEEEEEEEvNT_6ParamsE,"ax",@progbits
	.align	128
.text._ZN7cutlass13device_kernelIN5flash11enable_sm90INS1_16FlashAttnFwdSm90INS1_25CollectiveMainloopFwdSm90ILi2EN4cute5tupleIJNS5_1CILi1EEES8_S8_EEENS6_IJNS7_ILi192EEENS7_ILi128EEENS7_ILi64EEEEEELi64ENS_6half_tEfNS_4arch4Sm90ELb0ELb0ELb0ELb1ELb1ELb0ELb0ELb1ELb1ELb1ELb0ELb0EEENS1_21CollectiveEpilogueFwdINS6_IJSA_SC_SB_EEES9_SE_SG_Li384ELb1ELb1ELb0ELb0EEENS1_36VarlenDynamicPersistentTileSchedulerILi192ELi128ELi384ELi128ELb0ELb1ELb1ELb0ELb1ELb1EEEEEEEEEvNT_6ParamsE:
        .type           _ZN7cutlass13device_kernelIN5flash11enable_sm90INS1_16FlashAttnFwdSm90INS1_25CollectiveMainloopFwdSm90ILi2EN4cute5tupleIJNS5_1CILi1EEES8_S8_EEENS6_IJNS7_ILi192EEENS7_ILi128EEENS7_ILi64EEEEEELi64ENS_6half_tEfNS_4arch4Sm90ELb0ELb0ELb0ELb1ELb1ELb0ELb0ELb1ELb1ELb1ELb0ELb0EEENS1_21CollectiveEpilogueFwdINS6_IJSA_SC_SB_EEES9_SE_SG_Li384ELb1ELb1ELb0ELb0EEENS1_36VarlenDynamicPersistentTileSchedulerILi192ELi128ELi384ELi128ELb0ELb1ELb1ELb0ELb1ELb1EEEEEEEEEvNT_6ParamsE,@function
        .size           _ZN7cutlass13device_kernelIN5flash11enable_sm90INS1_16FlashAttnFwdSm90INS1_25CollectiveMainloopFwdSm90ILi2EN4cute5tupleIJNS5_1CILi1EEES8_S8_EEENS6_IJNS7_ILi192EEENS7_ILi128EEENS7_ILi64EEEEEELi64ENS_6half_tEfNS_4arch4Sm90ELb0ELb0ELb0ELb1ELb1ELb0ELb0ELb1ELb1ELb1ELb0ELb0EEENS1_21CollectiveEpilogueFwdINS6_IJSA_SC_SB_EEES9_SE_SG_Li384ELb1ELb1ELb0ELb0EEENS1_36VarlenDynamicPersistentTileSchedulerILi192ELi128ELi384ELi128ELb0ELb1ELb1ELb0ELb1ELb1EEEEEEEEEvNT_6ParamsE,(.L_x_10 - _ZN7cutlass13device_kernelIN5flash11enable_sm90INS1_16FlashAttnFwdSm90INS1_25CollectiveMainloopFwdSm90ILi2EN4cute5tupleIJNS5_1CILi1EEES8_S8_EEENS6_IJNS7_ILi192EEENS7_ILi128EEENS7_ILi64EEEEEELi64ENS_6half_tEfNS_4arch4Sm90ELb0ELb0ELb0ELb1ELb1ELb0ELb0ELb1ELb1ELb1ELb0ELb0EEENS1_21CollectiveEpilogueFwdINS6_IJSA_SC_SB_EEES9_SE_SG_Li384ELb1ELb1ELb0ELb0EEENS1_36VarlenDynamicPersistentTileSchedulerILi192ELi128ELi384ELi128ELb0ELb1ELb1ELb0ELb1ELb1EEEEEEEEEvNT_6ParamsE)
        .other          _ZN7cutlass13device_kernelIN5flash11enable_sm90INS1_16FlashAttnFwdSm90INS1_25CollectiveMainloopFwdSm90ILi2EN4cute5tupleIJNS5_1CILi1EEES8_S8_EEENS6_IJNS7_ILi192EEENS7_ILi128EEENS7_ILi64EEEEEELi64ENS_6half_tEfNS_4arch4Sm90ELb0ELb0ELb0ELb1ELb1ELb0ELb0ELb1ELb1ELb1ELb0ELb0EEENS1_21CollectiveEpilogueFwdINS6_IJSA_SC_SB_EEES9_SE_SG_Li384ELb1ELb1ELb0ELb0EEENS1_36VarlenDynamicPersistentTileSchedulerILi192ELi128ELi384ELi128ELb0ELb1ELb1ELb0ELb1ELb1EEEEEEEEEvNT_6ParamsE,@"STO_CUDA_ENTRY STV_DEFAULT"
_ZN7cutlass13device_kernelIN5flash11enable_sm90INS1_16FlashAttnFwdSm90INS1_25CollectiveMainloopFwdSm90ILi2EN4cute5tupleIJNS5_1CILi1EEES8_S8_EEENS6_IJNS7_ILi192EEENS7_ILi128EEENS7_ILi64EEEEEELi64ENS_6half_tEfNS_4arch4Sm90ELb0ELb0ELb0ELb1ELb1ELb0ELb0ELb1ELb1ELb1ELb0ELb0EEENS1_21CollectiveEpilogueFwdINS6_IJSA_SC_SB_EEES9_SE_SG_Li384ELb1ELb1ELb0ELb0EEENS1_36VarlenDynamicPersistentTileSchedulerILi192ELi128ELi384ELi128ELb0ELb1ELb1ELb0ELb1ELb1EEEEEEEEEvNT_6ParamsE:
[----:B------:R-:W-:Y:S01]  /*0000*/  LDC R1, c[0x0][0x37c] ;  /* 0x0000df00ff017b82 */ /* 0x000fe20000000800 */
[----:B------:R-:W-:Y:S05]  /*0010*/  EXIT ;  /* 0x000000000000794d */ /* 0x000fea0003800000 */
.L_x_1:
        /* <DEDUP_REMOVED lines=14> */
.L_x_10:


//--------------------- .text._ZN7cutlass13device_kernelIN5flash11enable_sm90INS1_16FlashAttnFwdSm90INS1_25CollectiveMainloopFwdSm90ILi2EN4cute5tupleIJNS5_1CILi1EEES8_S8_EEENS6_IJNS7_ILi192EEENS7_ILi128EEENS7_ILi64EEEEEELi64ENS_6half_tEfNS_4arch4Sm90ELb0ELb0ELb0ELb1ELb1ELb1ELb0ELb1ELb1ELb1ELb0ELb0EEENS1_21CollectiveEpilogueFwdINS6_IJSA_SC_SB_EEES9_SE_SG_Li384ELb1ELb1ELb0ELb0EEENS1_36VarlenDynamicPersistentTileSchedulerILi192ELi128ELi384ELi128ELb0ELb1ELb1ELb0ELb1ELb1EEEEEEEEEvNT_6ParamsE --------------------------
	.section	.text._ZN7cutlass13device_kernelIN5flash11enable_sm90INS1_16FlashAttnFwdSm90INS1_25CollectiveMainloopFwdSm90ILi2EN4cute5tupleIJNS5_1CILi1EEES8_S8_EEENS6_IJNS7_ILi192EEENS7_ILi128EEENS7_ILi64EEEEEELi64ENS_6half_tEfNS_4arch4Sm90ELb0ELb0ELb0ELb1ELb1ELb1ELb0ELb1ELb1ELb1ELb0ELb0EEENS1_21CollectiveEpilogueFwdINS6_IJSA_SC_SB_EEES9_SE_SG_Li384ELb1ELb1ELb0ELb0EEENS1_36VarlenDynamicPersistentTileSchedulerILi192ELi128ELi384ELi128ELb0ELb1ELb1ELb0ELb1ELb1EEEEEEEEEvNT_6ParamsE,"ax",@progbits
	.align	128
.text._ZN7cutlass13device_kernelIN5flash11enable_sm90INS1_16FlashAttnFwdSm90INS1_25CollectiveMainloopFwdSm90ILi2EN4cute5tupleIJNS5_1CILi1EEES8_S8_EEENS6_IJNS7_ILi192EEENS7_ILi128EEENS7_ILi64EEEEEELi64ENS_6half_tEfNS_4arch4Sm90ELb0ELb0ELb0ELb1ELb1ELb1ELb0ELb1ELb1ELb1ELb0ELb0EEENS1_21CollectiveEpilogueFwdINS6_IJSA_SC_SB_EEES9_SE_SG_Li384ELb1ELb1ELb0ELb0EEENS1_36VarlenDynamicPersistentTileSchedulerILi192ELi128ELi384ELi128ELb0ELb1ELb1ELb0ELb1ELb1EEEEEEEEEvNT_6ParamsE:
        .type           _ZN7cutlass13device_kernelIN5flash11enable_sm90INS1_16FlashAttnFwdSm90INS1_25CollectiveMainloopFwdSm90ILi2EN4cute5tupleIJNS5_1CILi1EEES8_S8_EEENS6_IJNS7_ILi192EEENS7_ILi128EEENS7_ILi64EEEEEELi64ENS_6half_tEfNS_4arch4Sm90ELb0ELb0ELb0ELb1ELb1ELb1ELb0ELb1ELb1ELb1ELb0ELb0EEENS1_21CollectiveEpilogueFwdINS6_IJSA_SC_SB_EEES9_SE_SG_Li384ELb1ELb1ELb0ELb0EEENS1_36VarlenDynamicPersistentTileSchedulerILi192ELi128ELi384ELi128ELb0ELb1ELb1ELb0ELb1ELb1EEEEEEEEEvNT_6ParamsE,@function
        .size           _ZN7cutlass13device_kernelIN5flash11enable_sm90INS1_16FlashAttnFwdSm90INS1_25CollectiveMainloopFwdSm90ILi2EN4cute5tupleIJNS5_1CILi1EEES8_S8_EEENS6_IJNS7_ILi192EEENS7_ILi128EEENS7_ILi64EEEEEELi64ENS_6half_tEfNS_4arch4Sm90ELb0ELb0ELb0ELb1ELb1ELb1ELb0ELb1ELb1ELb1ELb0ELb0EEENS1_21CollectiveEpilogueFwdINS6_IJSA_SC_SB_EEES9_SE_SG_Li384ELb1ELb1ELb0ELb0EEENS1_36VarlenDynamicPersistentTileSchedulerILi192ELi128ELi384ELi128ELb0ELb1ELb1ELb0ELb1ELb1EEEEEEEEEvNT_6ParamsE,(.L_x_11 - _ZN7cutlass13device_kernelIN5flash11enable_sm90INS1_16FlashAttnFwdSm90INS1_25CollectiveMainloopFwdSm90ILi2EN4cute5tupleIJNS5_1CILi1EEES8_S8_EEENS6_IJNS7_ILi192EEENS7_ILi128EEENS7_ILi64EEEEEELi64ENS_6half_tEfNS_4arch4Sm90ELb0ELb0ELb0ELb1ELb1ELb1ELb0ELb1ELb1ELb1ELb0ELb0EEENS1_21CollectiveEpilogueFwdINS6_IJSA_SC_SB_EEES9_SE_SG_Li384ELb1ELb1ELb0ELb0EEENS1_36VarlenDynamicPersistentTileSchedulerILi192ELi128ELi384ELi128ELb0ELb1ELb1ELb0ELb1ELb1EEEEEEEEEvNT_6ParamsE)
        .other          _ZN7cutlass13device_kernelIN5flash11enable_sm90INS1_16FlashAttnFwdSm90INS1_25CollectiveMainloopFwdSm90ILi2EN4cute5tupleIJNS5_1CILi1EEES8_S8_EEENS6_IJNS7_ILi192EEENS7_ILi128EEENS7_ILi64EEEEEELi64ENS_6half_tEfNS_4arch4Sm90ELb0ELb0ELb0ELb1ELb1ELb1ELb0ELb1ELb1ELb1ELb0ELb0EEENS1_21CollectiveEpilogueFwdINS6_IJSA_SC_SB_EEES9_SE_SG_Li384ELb1ELb1ELb0ELb0EEENS1_36VarlenDynamicPersistentTileSchedulerILi192ELi128ELi384ELi128ELb0ELb1ELb1ELb0ELb1ELb1EEEEEEEEEvNT_6ParamsE,@"STO_CUDA_ENTRY STV_DEFAULT"
_ZN7cutlass13device_kernelIN5flash11enable_sm90INS1_16FlashAttnFwdSm90INS1_25CollectiveMainloopFwdSm90ILi2EN4cute5tupleIJNS5_1CILi1EEES8_S8_EEENS6_IJNS7_ILi192EEENS7_ILi128EEENS7_ILi64EEEEEELi64ENS_6half_tEfNS_4arch4Sm90ELb0ELb0ELb0ELb1ELb1ELb1ELb0ELb1ELb1ELb1ELb0ELb0EEENS1_21CollectiveEpilogueFwdINS6_IJSA_SC_SB_EEES9_SE_SG_Li384ELb1ELb1ELb0ELb0EEENS1_36VarlenDynamicPersistentTileSchedulerILi192ELi128ELi384ELi128ELb0ELb1ELb1ELb0ELb1ELb1EEEEEEEEEvNT_6ParamsE:
[----:B------:R-:W-:Y:S01]  /*0000*/  LDC R1, c[0x0][0x37c] ;  /* 0x0000df00ff017b82 */ /* 0x000fe20000000800 */
[----:B------:R-:W-:Y:S05]  /*0010*/  EXIT ;  /* 0x000000000000794d */ /* 0x000fea0003800000 */
.L_x_2:
        /* <DEDUP_REMOVED lines=14> */
.L_x_11:


//--------------------- .text._ZN7cutlass13device_kernelIN5flash11enable_sm90INS1_16FlashAttnFwdSm90INS1_25CollectiveMainloopFwdSm90ILi2EN4cute5tupleIJNS5_1CILi1EEES8_S8_EEENS6_IJNS7_ILi192EEENS7_ILi128EEENS7_ILi64EEEEEELi64ENS_6half_tEfNS_4arch4Sm90ELb0ELb1ELb0ELb0ELb1ELb0ELb0ELb1ELb1ELb1ELb0ELb0EEENS1_21CollectiveEpilogueFwdINS6_IJSA_SC_SB_EEES9_SE_SG_Li384ELb0ELb1ELb0ELb0EEENS1_30DynamicPersistentTileSchedulerILi384ELi128ELb0ELb1ELb1EEEEEEEEEvNT_6ParamsE --------------------------
	.section	.text._ZN7cutlass13device_kernelIN5flash11enable_sm90INS1_16FlashAttnFwdSm90INS1_25CollectiveMainloopFwdSm90ILi2EN4cute5tupleIJNS5_1CILi1EEES8_S8_EEENS6_IJNS7_ILi192EEENS7_ILi128EEENS7_ILi64EEEEEELi64ENS_6half_tEfNS_4arch4Sm90ELb0ELb1ELb0ELb0ELb1ELb0ELb0ELb1ELb1ELb1ELb0ELb0EEENS1_21CollectiveEpilogueFwdINS6_IJSA_SC_SB_EEES9_SE_SG_Li384ELb0ELb1ELb0ELb0EEENS1_30DynamicPersistentTileSchedulerILi384ELi128ELb0ELb1ELb1EEEEEEEEEvNT_6ParamsE,"ax",@progbits
	.align	128
.text._ZN7cutlass13device_kernelIN5flash11enable_sm90INS1_16FlashAttnFwdSm90INS1_25CollectiveMainloopFwdSm90ILi2EN4cute5tupleIJNS5_1CILi1EEES8_S8_EEENS6_IJNS7_ILi192EEENS7_ILi128EEENS7_ILi64EEEEEELi64ENS_6half_tEfNS_4arch4Sm90ELb0ELb1ELb0ELb0ELb1ELb0ELb0ELb1ELb1ELb1ELb0ELb0EEENS1_21CollectiveEpilogueFwdINS6_IJSA_SC_SB_EEES9_SE_SG_Li384ELb0ELb1ELb0ELb0EEENS1_30DynamicPersistentTileSchedulerILi384ELi128ELb0ELb1ELb1EEEEEEEEEvNT_6ParamsE:
        .type           _ZN7cutlass13device_kernelIN5flash11enable_sm90INS1_16FlashAttnFwdSm90INS1_25CollectiveMainloopFwdSm90ILi2EN4cute5tupleIJNS5_1CILi1EEES8_S8_EEENS6_IJNS7_ILi192EEENS7_ILi128EEENS7_ILi64EEEEEELi64ENS_6half_tEfNS_4arch4Sm90ELb0ELb1ELb0ELb0ELb1ELb0ELb0ELb1ELb1ELb1ELb0ELb0EEENS1_21CollectiveEpilogueFwdINS6_IJSA_SC_SB_EEES9_SE_SG_Li384ELb0ELb1ELb0ELb0EEENS1_30DynamicPersistentTileSchedulerILi384ELi128ELb0ELb1ELb1EEEEEEEEEvNT_6ParamsE,@function
        .size           _ZN7cutlass13device_kernelIN5flash11enable_sm90INS1_16FlashAttnFwdSm90INS1_25CollectiveMainloopFwdSm90ILi2EN4cute5tupleIJNS5_1CILi1EEES8_S8_EEENS6_IJNS7_ILi192EEENS7_ILi128EEENS7_ILi64EEEEEELi64ENS_6half_tEfNS_4arch4Sm90ELb0ELb1ELb0ELb0ELb1ELb0ELb0ELb1ELb1ELb1ELb0ELb0EEENS1_21CollectiveEpilogueFwdINS6_IJSA_SC_SB_EEES9_SE_SG_Li384ELb0ELb1ELb0ELb0EEENS1_30DynamicPersistentTileSchedulerILi384ELi128ELb0ELb1ELb1EEEEEEEEEvNT_6ParamsE,(.L_x_12 - _ZN7cutlass13device_kernelIN5flash11enable_sm90INS1_16FlashAttnFwdSm90INS1_25CollectiveMainloopFwdSm90ILi2EN4cute5tupleIJNS5_1CILi1EEES8_S8_EEENS6_IJNS7_ILi192EEENS7_ILi128EEENS7_ILi64EEEEEELi64ENS_6half_tEfNS_4arch4Sm90ELb0ELb1ELb0ELb0ELb1ELb0ELb0ELb1ELb1ELb1ELb0ELb0EEENS1_21CollectiveEpilogueFwdINS6_IJSA_SC_SB_EEES9_SE_SG_Li384ELb0ELb1ELb0ELb0EEENS1_30DynamicPersistentTileSchedulerILi384ELi128ELb0ELb1ELb1EEEEEEEEEvNT_6ParamsE)
        .other          _ZN7cutlass13device_kernelIN5flash11enable_sm90INS1_16FlashAttnFwdSm90INS1_25CollectiveMainloopFwdSm90ILi2EN4cute5tupleIJNS5_1CILi1EEES8_S8_EEENS6_IJNS7_ILi192EEENS7_ILi128EEENS7_ILi64EEEEEELi64ENS_6half_tEfNS_4arch4Sm90ELb0ELb1ELb0ELb0ELb1ELb0ELb0ELb1ELb1ELb1ELb0ELb0EEENS1_21CollectiveEpilogueFwdINS6_IJSA_SC_SB_EEES9_SE_SG_Li384ELb0ELb1ELb0ELb0EEENS1_30DynamicPersistentTileSchedulerILi384ELi128ELb0ELb1ELb1EEEEEEEEEvNT_6ParamsE,@"STO_CUDA_ENTRY STV_DEFAULT"
_ZN7cutlass13device_kernelIN5flash11enable_sm90INS1_16FlashAttnFwdSm90INS1_25CollectiveMainloopFwdSm90ILi2EN4cute5tupleIJNS5_1CILi1EEES8_S8_EEENS6_IJNS7_ILi192EEENS7_ILi128EEENS7_ILi64EEEEEELi64ENS_6half_tEfNS_4arch4Sm90ELb0ELb1ELb0ELb0ELb1ELb0ELb0ELb1ELb1ELb1ELb0ELb0EEENS1_21CollectiveEpilogueFwdINS6_IJSA_SC_SB_EEES9_SE_SG_Li384ELb0ELb1ELb0ELb0EEENS1_30DynamicPersistentTileSchedulerILi384ELi128ELb0ELb1ELb1EEEEEEEEEvNT_6ParamsE:
[----:B------:R-:W-:Y:S01]  /*0000*/  LDC R1, c[0x0][0x37c] ;  /* 0x0000df00ff017b82 */ /* 0x000fe20000000800 */
[----:B------:R-:W-:Y:S05]  /*0010*/  EXIT ;  /* 0x000000000000794d */ /* 0x000fea0003800000 */
.L_x_3:
        /* <DEDUP_REMOVED lines=14> */
.L_x_12:


//--------------------- .text._ZN7cutlass13device_kernelIN5flash11enable_sm90INS1_16FlashAttnFwdSm90INS1_25CollectiveMainloopFwdSm90ILi2EN4cute5tupleIJNS5_1CILi1EEES8_S8_EEENS6_IJNS7_ILi192EEENS7_ILi128EEENS7_ILi64EEEEEELi64ENS_6half_tEfNS_4arch4Sm90ELb0ELb1ELb0ELb1ELb1ELb0ELb0ELb1ELb1ELb1ELb0ELb0EEENS1_21CollectiveEpilogueFwdINS6_IJSA_SC_SB_EEES9_SE_SG_Li384ELb1ELb1ELb0ELb0EEENS1_36VarlenDynamicPersistentTileSchedulerILi192ELi128ELi384ELi128ELb0ELb1ELb1ELb1ELb0ELb1EEEEEEEEEvNT_6ParamsE --------------------------
	.section	.text._ZN7cutlass13device_kernelIN5flash11enable_sm90INS1_16FlashAttnFwdSm90INS1_25CollectiveMainloopFwdSm90ILi2EN4cute5tupleIJNS5_1CILi1EEES8_S8_EEENS6_IJNS7_ILi192EEENS7_ILi128EEENS7_ILi64EEEEEELi64ENS_6half_tEfNS_4arch4Sm90ELb0ELb1ELb0ELb1ELb1ELb0ELb0ELb1ELb1ELb1ELb0ELb0EEENS1_21CollectiveEpilogueFwdINS6_IJSA_SC_SB_EEES9_SE_SG_Li384ELb1ELb1ELb0ELb0EEENS1_36VarlenDynamicPersistentTileSchedulerILi192ELi128ELi384ELi128ELb0ELb1ELb1ELb1ELb0ELb1EEEEEEEEEvNT_6ParamsE,"ax",@progbits
	.align	128
.text._ZN7cutlass13device_kernelIN5flash11enable_sm90INS1_16FlashAttnFwdSm90INS1_25CollectiveMainloopFwdSm90ILi2EN4cute5tupleIJNS5_1CILi1EEES8_S8_EEENS6_IJNS7_ILi192EEENS7_ILi128EEENS7_ILi64EEEEEELi64ENS_6half_tEfNS_4arch4Sm90ELb0ELb1ELb0ELb1ELb1ELb0ELb0ELb1ELb1ELb1ELb0ELb0EEENS1_21CollectiveEpilogueFwdINS6_IJSA_SC_SB_EEES9_SE_SG_Li384ELb1ELb1ELb0ELb0EEENS1_36VarlenDynamicPersistentTileSchedulerILi192ELi128ELi384ELi128ELb0ELb1ELb1ELb1ELb0ELb1EEEEEEEEEvNT_6ParamsE:
        .type           _ZN7cutlass13device_kernelIN5flash11enable_sm90INS1_16FlashAttnFwdSm90INS1_25CollectiveMainloopFwdSm90ILi2EN4cute5tupleIJNS5_1CILi1EEES8_S8_EEENS6_IJNS7_ILi192EEENS7_ILi128EEENS7_ILi64EEEEEELi64ENS_6half_tEfNS_4arch4Sm90ELb0ELb1ELb0ELb1ELb1ELb0ELb0ELb1ELb1ELb1ELb0ELb0EEENS1_21CollectiveEpilogueFwdINS6_IJSA_SC_SB_EEES9_SE_SG_Li384ELb1ELb1ELb0ELb0EEENS1_36VarlenDynamicPersistentTileSchedulerILi192ELi128ELi384ELi128ELb0ELb1ELb1ELb1ELb0ELb1EEEEEEEEEvNT_6ParamsE,@function
        .size           _ZN7cutlass13device_kernelIN5flash11enable_sm90INS1_16FlashAttnFwdSm90INS1_25CollectiveMainloopFwdSm90ILi2EN4cute5tupleIJNS5_1CILi1EEES8_S8_EEENS6_IJNS7_ILi192EEENS7_ILi128EEENS7_ILi64EEEEEELi64ENS_6half_tEfNS_4arch4Sm90ELb0ELb1ELb0ELb1ELb1ELb0ELb0ELb1ELb1ELb1ELb0ELb0EEENS1_21CollectiveEpilogueFwdINS6_IJSA_SC_SB_EEES9_SE_SG_Li384ELb1ELb1ELb0ELb0EEENS1_36VarlenDynamicPersistentTileSchedulerILi192ELi128ELi384ELi128ELb0ELb1ELb1ELb1ELb0ELb1EEEEEEEEEvNT_6ParamsE,(.L_x_13 - _ZN7cutlass13device_kernelIN5flash11enable_sm90INS1_16FlashAttnFwdSm90INS1_25CollectiveMainloopFwdSm90ILi2EN4cute5tupleIJNS5_1CILi1EEES8_S8_EEENS6_IJNS7_ILi192EEENS7_ILi128EEENS7_ILi64EEEEEELi64ENS_6half_tEfNS_4arch4Sm90ELb0ELb1ELb0ELb1ELb1ELb0ELb0ELb1ELb1ELb1ELb0ELb0EEENS1_21CollectiveEpilogueFwdINS6_IJSA_SC_SB_EEES9_SE_SG_Li384ELb1ELb1ELb0ELb0EEENS1_36VarlenDynamicPersistentTileSchedulerILi192ELi128ELi384ELi128ELb0ELb1ELb1ELb1ELb0ELb1EEEEEEEEEvNT_6ParamsE)
        .other          _ZN7cutlass13device_kernelIN5flash11enable_sm90INS1_16FlashAttnFwdSm90INS1_25CollectiveMainloopFwdSm90ILi2EN4cute5tupleIJNS5_1CILi1EEES8_S8_EEENS6_IJNS7_ILi192EEENS7_ILi128EEENS7_ILi64EEEEEELi64ENS_6half_tEfNS_4arch4Sm90ELb0ELb1ELb0ELb1ELb1ELb0ELb0ELb1ELb1ELb1ELb0ELb0EEENS1_21CollectiveEpilogueFwdINS6_IJSA_SC_SB_EEES9_SE_SG_Li384ELb1ELb1ELb0ELb0EEENS1_36VarlenDynamicPersistentTileSchedulerILi192ELi128ELi384ELi128ELb0ELb1ELb1ELb1ELb0ELb1EEEEEEEEEvNT_6ParamsE,@"STO_CUDA_ENTRY STV_DEFAULT"
_ZN7cutlass13device_kernelIN5flash11enable_sm90INS1_16FlashAttnFwdSm90INS1_25CollectiveMainloopFwdSm90ILi2EN4cute5tupleIJNS5_1CILi1EEES8_S8_EEENS6_IJNS7_ILi192EEENS7_ILi128EEENS7_ILi64EEEEEELi64ENS_6half_tEfNS_4arch4Sm90ELb0ELb1ELb0ELb1ELb1ELb0ELb0ELb1ELb1ELb1ELb0ELb0EEENS1_21CollectiveEpilogueFwdINS6_IJSA_SC_SB_EEES9_SE_SG_Li384ELb1ELb1ELb0ELb0EEENS1_36VarlenDynamicPersistentTileSchedulerILi192ELi128ELi384ELi128ELb0ELb1ELb1ELb1ELb0ELb1EEEEEEEEEvNT_6ParamsE:
[----:B------:R-:W-:Y:S01]  /*0000*/  LDC R1, c[0x0][0x37c] ;  /* 0x0000df00ff017b82 */ /* 0x000fe20000000800 */
[----:B------:R-:W-:Y:S05]  /*0010*/  EXIT ;  /* 0x000000000000794d */ /* 0x000fea0003800000 */
.L_x_4:
        /* <DEDUP_REMOVED lines=14> */
.L_x_13:


//--------------------- .text._ZN7cutlass13device_kernelIN5flash11enable_sm90INS1_16FlashAttnFwdSm90INS1_25CollectiveMainloopFwdSm90ILi2EN4cute5tupleIJNS5_1CILi1EEES8_S8_EEENS6_IJNS7_ILi192EEENS7_ILi128EEENS7_ILi64EEEEEELi64ENS_6half_tEfNS_4arch4Sm90ELb0ELb1ELb0ELb1ELb1ELb1ELb0ELb1ELb1ELb1ELb0ELb0EEENS1_21CollectiveEpilogueFwdINS6_IJSA_SC_SB_EEES9_SE_SG_Li384ELb1ELb1ELb0ELb0EEENS1_36VarlenDynamicPersistentTileSchedulerILi192ELi128ELi384ELi128ELb0ELb1ELb1ELb1ELb0ELb1EEEEEEEEEvNT_6ParamsE --------------------------
	.section	.text._ZN7cutlass13device_kernelIN5flash11enable_sm90INS1_16FlashAttnFwdSm90INS1_25CollectiveMainloopFwdSm90ILi2EN4cute5tupleIJNS5_1CILi1EEES8_S8_EEENS6_IJNS7_ILi192EEENS7_ILi128EEENS7_ILi64EEEEEELi64ENS_6half_tEfNS_4arch4Sm90ELb0ELb1ELb0ELb1ELb1ELb1ELb0ELb1ELb1ELb1ELb0ELb0EEENS1_21CollectiveEpilogueFwdINS6_IJSA_SC_SB_EEES9_SE_SG_Li384ELb1ELb1ELb0ELb0EEENS1_36VarlenDynamicPersistentTileSchedulerILi192ELi128ELi384ELi128ELb0ELb1ELb1ELb1ELb0ELb1EEEEEEEEEvNT_6ParamsE,"ax",@progbits
	.align	128
.text._ZN7cutlass13device_kernelIN5flash11enable_sm90INS1_16FlashAttnFwdSm90INS1_25CollectiveMainloopFwdSm90ILi2EN4cute5tupleIJNS5_1CILi1EEES8_S8_EEENS6_IJNS7_ILi192EEENS7_ILi128EEENS7_ILi64EEEEEELi64ENS_6half_tEfNS_4arch4Sm90ELb0ELb1ELb0ELb1ELb1ELb1ELb0ELb1ELb1ELb1ELb0ELb0EEENS1_21CollectiveEpilogueFwdINS6_IJSA_SC_SB_EEES9_SE_SG_Li384ELb1ELb1ELb0ELb0EEENS1_36VarlenDynamicPersistentTileSchedulerILi192ELi128ELi384ELi128ELb0ELb1ELb1ELb1ELb0ELb1EEEEEEEEEvNT_6ParamsE:
        .type           _ZN7cutlass13device_kernelIN5flash11enable_sm90INS1_16FlashAttnFwdSm90INS1_25CollectiveMainloopFwdSm90ILi2EN4cute5tupleIJNS5_1CILi1EEES8_S8_EEENS6_IJNS7_ILi192EEENS7_ILi128EEENS7_ILi64EEEEEELi64ENS_6half_tEfNS_4arch4Sm90ELb0ELb1ELb0ELb1ELb1ELb1ELb0ELb1ELb1ELb1ELb0ELb0EEENS1_21CollectiveEpilogueFwdINS6_IJSA_SC_SB_EEES9_SE_SG_Li384ELb1ELb1ELb0ELb0EEENS1_36VarlenDynamicPersistentTileSchedulerILi192ELi128ELi384ELi128ELb0ELb1ELb1ELb1ELb0ELb1EEEEEEEEEvNT_6ParamsE,@function
        .size           _ZN7cutlass13device_kernelIN5flash11enable_sm90INS1_16FlashAttnFwdSm90INS1_25CollectiveMainloopFwdSm90ILi2EN4cute5tupleIJNS5_1CILi1EEES8_S8_EEENS6_IJNS7_ILi192EEENS7_ILi128EEENS7_ILi64EEEEEELi64ENS_6half_tEfNS_4arch4Sm90ELb0ELb1ELb0ELb1ELb1ELb1ELb0ELb1ELb1ELb1ELb0ELb0EEENS1_21CollectiveEpilogueFwdINS6_IJSA_SC_SB_EEES9_SE_SG_Li384ELb1ELb1ELb0ELb0EEENS1_36VarlenDynamicPersistentTileSchedulerILi192ELi128ELi384ELi128ELb0ELb1ELb1ELb1ELb0ELb1EEEEEEEEEvNT_6ParamsE,(.L_x_14 - _ZN7cutlass13device_kernelIN5flash11enable_sm90INS1_16FlashAttnFwdSm90INS1_25CollectiveMainloopFwdSm90ILi2EN4cute5tupleIJNS5_1CILi1EEES8_S8_EEENS6_IJNS7_ILi192EEENS7_ILi128EEENS7_ILi64EEEEEELi64ENS_6half_tEfNS_4arch4Sm90ELb0ELb1ELb0ELb1ELb1ELb1ELb0ELb1ELb1ELb1ELb0ELb0EEENS1_21CollectiveEpilogueFwdINS6_IJSA_SC_SB_EEES9_SE_SG_Li384ELb1ELb1ELb0ELb0EEENS1_36VarlenDynamicPersistentTileSchedulerILi192ELi128ELi384ELi128ELb0ELb1ELb1ELb1ELb0ELb1EEEEEEEEEvNT_6ParamsE)
        .other          _ZN7cutlass13device_kernelIN5flash11enable_sm90INS1_16FlashAttnFwdSm90INS1_25CollectiveMainloopFwdSm90ILi2EN4cute5tupleIJNS5_1CILi1EEES8_S8_EEENS6_IJNS7_ILi192EEENS7_ILi128EEENS7_ILi64EEEEEELi64ENS_6half_tEfNS_4arch4Sm90ELb0ELb1ELb0ELb1ELb1ELb1ELb0ELb1ELb1ELb1ELb0ELb0EEENS1_21CollectiveEpilogueFwdINS6_IJSA_SC_SB_EEES9_SE_SG_Li384ELb1ELb1ELb0ELb0EEENS1_36VarlenDynamicPersistentTileSchedulerILi192ELi128ELi384ELi128ELb0ELb1ELb1ELb1ELb0ELb1EEEEEEEEEvNT_6ParamsE,@"STO_CUDA_ENTRY STV_DEFAULT"
_ZN7cutlass13device_kernelIN5flash11enable_sm90INS1_16FlashAttnFwdSm90INS1_25CollectiveMainloopFwdSm90ILi2EN4cute5tupleIJNS5_1CILi1EEES8_S8_EEENS6_IJNS7_ILi192EEENS7_ILi128EEENS7_ILi64EEEEEELi64ENS_6half_tEfNS_4arch4Sm90ELb0ELb1ELb0ELb1ELb1ELb1ELb0ELb1ELb1ELb1ELb0ELb0EEENS1_21CollectiveEpilogueFwdINS6_IJSA_SC_SB_EEES9_SE_SG_Li384ELb1ELb1ELb0ELb0EEENS1_36VarlenDynamicPersistentTileSchedulerILi192ELi128ELi384ELi128ELb0ELb1ELb1ELb1ELb0ELb1EEEEEEEEEvNT_6ParamsE:
[----:B------:R-:W-:Y:S01]  /*0000*/  LDC R1, c[0x0][0x37c] ;  /* 0x0000df00ff017b82 */ /* 0x000fe20000000800 */
[----:B------:R-:W-:Y:S05]  /*0010*/  EXIT ;  /* 0x000000000000794d */ /* 0x000fea0003800000 */
.L_x_5:
        /* <DEDUP_REMOVED lines=14> */
.L_x_14:


//--------------------- .text._ZN7cutlass13device_kernelIN5flash11enable_sm90INS1_16FlashAttnFwdSm90INS1_25CollectiveMainloopFwdSm90ILi2EN4cute5tupleIJNS5_1CILi1EEES8_S8_EEENS6_IJNS7_ILi192EEENS7_ILi128EEENS7_ILi64EEEEEELi64ENS_6half_tEfNS_4arch4Sm90ELb1ELb0ELb0ELb0ELb1ELb0ELb0ELb1ELb1ELb1ELb0ELb0EEENS1_21CollectiveEpilogueFwdINS6_IJSA_SC_SB_EEES9_SE_SG_Li384ELb0ELb1ELb0ELb0EEENS1_30DynamicPersistentTileSchedulerILi384ELi128ELb0ELb1ELb1EEEEEEEEEvNT_6ParamsE --------------------------
	.section	.text._ZN7cutlass13device_kernelIN5flash11enable_sm90INS1_16FlashAttnFwdSm90INS1_25CollectiveMainloopFwdSm90ILi2EN4cute5tupleIJNS5_1CILi1EEES8_S8_EEENS6_IJNS7_ILi192EEENS7_ILi128EEENS7_ILi64EEEEEELi64ENS_6half_tEfNS_4arch4Sm90ELb1ELb0ELb0ELb0ELb1ELb0ELb0ELb1ELb1ELb1ELb0ELb0EEENS1_21CollectiveEpilogueFwdINS6_IJSA_SC_SB_EEES9_SE_SG_Li384ELb0ELb1ELb0ELb0EEENS1_30DynamicPersistentTileSchedulerILi384ELi128ELb0ELb1ELb1EEEEEEEEEvNT_6ParamsE,"ax",@progbits
	.align	128
.text._ZN7cutlass13device_kernelIN5flash11enable_sm90INS1_16FlashAttnFwdSm90INS1_25CollectiveMainloopFwdSm90ILi2EN4cute5tupleIJNS5_1CILi1EEES8_S8_EEENS6_IJNS7_ILi192EEENS7_ILi128EEENS7_ILi64EEEEEELi64ENS_6half_tEfNS_4arch4Sm90ELb1ELb0ELb0ELb0ELb1ELb0ELb0ELb1ELb1ELb1ELb0ELb0EEENS1_21CollectiveEpilogueFwdINS6_IJSA_SC_SB_EEES9_SE_SG_Li384ELb0ELb1ELb0ELb0EEENS1_30DynamicPersistentTileSchedulerILi384ELi128ELb0ELb1ELb1EEEEEEEEEvNT_6ParamsE:
        .type           _ZN7cutlass13device_kernelIN5flash11enable_sm90INS1_16FlashAttnFwdSm90INS1_25CollectiveMainloopFwdSm90ILi2EN4cute5tupleIJNS5_1CILi1EEES8_S8_EEENS6_IJNS7_ILi192EEENS7_ILi128EEENS7_ILi64EEEEEELi64ENS_6half_tEfNS_4arch4Sm90ELb1ELb0ELb0ELb0ELb1ELb0ELb0ELb1ELb1ELb1ELb0ELb0EEENS1_21CollectiveEpilogueFwdINS6_IJSA_SC_SB_EEES9_SE_SG_Li384ELb0ELb1ELb0ELb0EEENS1_30DynamicPersistentTileSchedulerILi384ELi128ELb0ELb1ELb1EEEEEEEEEvNT_6ParamsE,@function
        .size           _ZN7cutlass13device_kernelIN5flash11enable_sm90INS1_16FlashAttnFwdSm90INS1_25CollectiveMainloopFwdSm90ILi2EN4cute5tupleIJNS5_1CILi1EEES8_S8_EEENS6_IJNS7_ILi192EEENS7_ILi128EEENS7_ILi64EEEEEELi64ENS_6half_tEfNS_4arch4Sm90ELb1ELb0ELb0ELb0ELb1ELb0ELb0ELb1ELb1ELb1ELb0ELb0EEENS1_21CollectiveEpilogueFwdINS6_IJSA_SC_SB_EEES9_SE_SG_Li384ELb0ELb1ELb0ELb0EEENS1_30DynamicPersistentTileSchedulerILi384ELi128ELb0ELb1ELb1EEEEEEEEEvNT_6ParamsE,(.L_x_15 - _ZN7cutlass13device_kernelIN5flash11enable_sm90INS1_16FlashAttnFwdSm90INS1_25CollectiveMainloopFwdSm90ILi2EN4cute5tupleIJNS5_1CILi1EEES8_S8_EEENS6_IJNS7_ILi192EEENS7_ILi128EEENS7_ILi64EEEEEELi64ENS_6half_tEfNS_4arch4Sm90ELb1ELb0ELb0ELb0ELb1ELb0ELb0ELb1ELb1ELb1ELb0ELb0EEENS1_21CollectiveEpilogueFwdINS6_IJSA_SC_SB_EEES9_SE_SG_Li384ELb0ELb1ELb0ELb0EEENS1_30DynamicPersistentTileSchedulerILi384ELi128ELb0ELb1ELb1EEEEEEEEEvNT_6ParamsE)
        .other          _ZN7cutlass13device_kernelIN5flash11enable_sm90INS1_16FlashAttnFwdSm90INS1_25CollectiveMainloopFwdSm90ILi2EN4cute5tupleIJNS5_1CILi1EEES8_S8_EEENS6_IJNS7_ILi192EEENS7_ILi128EEENS7_ILi64EEEEEELi64ENS_6half_tEfNS_4arch4Sm90ELb1ELb0ELb0ELb0ELb1ELb0ELb0ELb1ELb1ELb1ELb0ELb0EEENS1_21CollectiveEpilogueFwdINS6_IJSA_SC_SB_EEES9_SE_SG_Li384ELb0ELb1ELb0ELb0EEENS1_30DynamicPersistentTileSchedulerILi384ELi128ELb0ELb1ELb1EEEEEEEEEvNT_6ParamsE,@"STO_CUDA_ENTRY STV_DEFAULT"
_ZN7cutlass13device_kernelIN5flash11enable_sm90INS1_16FlashAttnFwdSm90INS1_25CollectiveMainloopFwdSm90ILi2EN4cute5tupleIJNS5_1CILi1EEES8_S8_EEENS6_IJNS7_ILi192EEENS7_ILi128EEENS7_ILi64EEEEEELi64ENS_6half_tEfNS_4arch4Sm90ELb1ELb0ELb0ELb0ELb1ELb0ELb0ELb1ELb1ELb1ELb0ELb0EEENS1_21CollectiveEpilogueFwdINS6_IJSA_SC_SB_EEES9_SE_SG_Li384ELb0ELb1ELb0ELb0EEENS1_30DynamicPersistentTileSchedulerILi384ELi128ELb0ELb1ELb1EEEEEEEEEvNT_6ParamsE:
[----:B------:R-:W-:Y:S01]  /*0000*/  LDC R1, c[0x0][0x37c] ;  /* 0x0000df00ff017b82 */ /* 0x000fe20000000800 */
[----:B------:R-:W-:Y:S05]  /*0010*/  EXIT ;  /* 0x000000000000794d */ /* 0x000fea0003800000 */
.L_x_6:
        /* <DEDUP_REMOVED lines=14> */
.L_x_15:


//--------------------- .text._ZN7cutlass13device_kernelIN5flash11enable_sm90INS1_16FlashAttnFwdSm90INS1_25CollectiveMainloopFwdSm90ILi2EN4cute5tupleIJNS5_1CILi1EEES8_S8_EEENS6_IJNS7_ILi192EEENS7_ILi128EEENS7_ILi64EEEEEELi64ENS_6half_tEfNS_4arch4Sm90ELb1ELb0ELb0ELb1ELb1ELb0ELb0ELb1ELb1ELb1ELb0ELb0EEENS1_21CollectiveEpilogueFwdINS6_IJSA_SC_SB_EEES9_SE_SG_Li384ELb1ELb1ELb0ELb0EEENS1_36VarlenDynamicPersistentTileSchedulerILi192ELi128ELi384ELi128ELb0ELb1ELb1ELb1ELb1ELb1EEEEEEEEEvNT_6ParamsE --------------------------
	.section	.text._ZN7cutlass13device_kernelIN5flash11enable_sm90INS1_16FlashAttnFwdSm90INS1_25CollectiveMainloopFwdSm90ILi2EN4cute5tupleIJNS5_1CILi1EEES8_S8_EEENS6_IJNS7_ILi192EEENS7_ILi128EEENS7_ILi64EEEEEELi64ENS_6half_tEfNS_4arch4Sm90ELb1ELb0ELb0ELb1ELb1ELb0ELb0ELb1ELb1ELb1ELb0ELb0EEENS1_21CollectiveEpilogueFwdINS6_IJSA_SC_SB_EEES9_SE_SG_Li384ELb1ELb1ELb0ELb0EEENS1_36VarlenDynamicPersistentTileSchedulerILi192ELi128ELi384ELi128ELb0ELb1ELb1ELb1ELb1ELb1EEEEEEEEEvNT_6ParamsE,"ax",@progbits
	.align	128
.text._ZN7cutlass13device_kernelIN5flash11enable_sm90INS1_16FlashAttnFwdSm90INS1_25CollectiveMainloopFwdSm90ILi2EN4cute5tupleIJNS5_1CILi1EEES8_S8_EEENS6_IJNS7_ILi192EEENS7_ILi128EEENS7_ILi64EEEEEELi64ENS_6half_tEfNS_4arch4Sm90ELb1ELb0ELb0ELb1ELb1ELb0ELb0ELb1ELb1ELb1ELb0ELb0EEENS1_21CollectiveEpilogueFwdINS6_IJSA_SC_SB_EEES9_SE_SG_Li384ELb1ELb1ELb0ELb0EEENS1_36VarlenDynamicPersistentTileSchedulerILi192ELi128ELi384ELi128ELb0ELb1ELb1ELb1ELb1ELb1EEEEEEEEEvNT_6ParamsE:
        .type           _ZN7cutlass13device_kernelIN5flash11enable_sm90INS1_16FlashAttnFwdSm90INS1_25CollectiveMainloopFwdSm90ILi2EN4cute5tupleIJNS5_1CILi1EEES8_S8_EEENS6_IJNS7_ILi192EEENS7_ILi128EEENS7_ILi64EEEEEELi64ENS_6half_tEfNS_4arch4Sm90ELb1ELb0ELb0ELb1ELb1ELb0ELb0ELb1ELb1ELb1ELb0ELb0EEENS1_21CollectiveEpilogueFwdINS6_IJSA_SC_SB_EEES9_SE_SG_Li384ELb1ELb1ELb0ELb0EEENS1_36VarlenDynamicPersistentTileSchedulerILi192ELi128ELi384ELi128ELb0ELb1ELb1ELb1ELb1ELb1EEEEEEEEEvNT_6ParamsE,@function
        .size           _ZN7cutlass13device_kernelIN5flash11enable_sm90INS1_16FlashAttnFwdSm90INS1_25CollectiveMainloopFwdSm90ILi2EN4cute5tupleIJNS5_1CILi1EEES8_S8_EEENS6_IJNS7_ILi192EEENS7_ILi128EEENS7_ILi64EEEEEELi64ENS_6half_tEfNS_4arch4Sm90ELb1ELb0ELb0ELb1ELb1ELb0ELb0ELb1ELb1ELb1ELb0ELb0EEENS1_21CollectiveEpilogueFwdINS6_IJSA_SC_SB_EEES9_SE_SG_Li384ELb1ELb1ELb0ELb0EEENS1_36VarlenDynamicPersistentTileSchedulerILi192ELi128ELi384ELi128ELb0ELb1ELb1ELb1ELb1ELb1EEEEEEEEEvNT_6ParamsE,(.L_x_16 - _ZN7cutlass13device_kernelIN5flash11enable_sm90INS1_16FlashAttnFwdSm90INS1_25CollectiveMainloopFwdSm90ILi2EN4cute5tupleIJNS5_1CILi1EEES8_S8_EEENS6_IJNS7_ILi192EEENS7_ILi128EEENS7_ILi64EEEEEELi64ENS_6half_tEfNS_4arch4Sm90ELb1ELb0ELb0ELb1ELb1ELb0ELb0ELb1ELb1ELb1ELb0ELb0EEENS1_21CollectiveEpilogueFwdINS6_IJSA_SC_SB_EEES9_SE_SG_Li384ELb1ELb1ELb0ELb0EEENS1_36VarlenDynamicPersistentTileSchedulerILi192ELi128ELi384ELi128ELb0ELb1ELb1ELb1ELb1ELb1EEEEEEEEEvNT_6ParamsE)
        .other          _ZN7cutlass13device_kernelIN5flash11enable_sm90INS1_16FlashAttnFwdSm90INS1_25CollectiveMainloopFwdSm90ILi2EN4cute5tupleIJNS5_1CILi1EEES8_S8_EEENS6_IJNS7_ILi192EEENS7_ILi128EEENS7_ILi64EEEEEELi64ENS_6half_tEfNS_4arch4Sm90ELb1ELb0ELb0ELb1ELb1ELb0ELb0ELb1ELb1ELb1ELb0ELb0EEENS1_21CollectiveEpilogueFwdINS6_IJSA_SC_SB_EEES9_SE_SG_Li384ELb1ELb1ELb0ELb0EEENS1_36VarlenDynamicPersistentTileSchedulerILi192ELi128ELi384ELi128ELb0ELb1ELb1ELb1ELb1ELb1EEEEEEEEEvNT_6ParamsE,@"STO_CUDA_ENTRY STV_DEFAULT"
_ZN7cutlass13device_kernelIN5flash11enable_sm90INS1_16FlashAttnFwdSm90INS1_25CollectiveMainloopFwdSm90ILi2EN4cute5tupleIJNS5_1CILi1EEES8_S8_EEENS6_IJNS7_ILi192EEENS7_ILi128EEENS7_ILi64EEEEEELi64ENS_6half_tEfNS_4arch4Sm90ELb1ELb0ELb0ELb1ELb1ELb0ELb0ELb1ELb1ELb1ELb0ELb0EEENS1_21CollectiveEpilogueFwdINS6_IJSA_SC_SB_EEES9_SE_SG_Li384ELb1ELb1ELb0ELb0EEENS1_36VarlenDynamicPersistentTileSchedulerILi192ELi128ELi384ELi128ELb0ELb1ELb1ELb1ELb1ELb1EEEEEEEEEvNT_6ParamsE:
[----:B------:R-:W-:Y:S01]  /*0000*/  LDC R1, c[0x0][0x37c] ;  /* 0x0000df00ff017b82 */ /* 0x000fe20000000800 */
[----:B------:R-:W-:Y:S05]  /*0010*/  EXIT ;  /* 0x000000000000794d */ /* 0x000fea0003800000 */
.L_x_7:
        /* <DEDUP_REMOVED lines=14> */
.L_x_16:


//--------------------- .text._ZN7cutlass13device_kernelIN5flash11enable_sm90INS1_16FlashAttnFwdSm90INS1_25CollectiveMainloopFwdSm90ILi2EN4cute5tupleIJNS5_1CILi1EEES8_S8_EEENS6_IJNS7_ILi192EEENS7_ILi128EEENS7_ILi64EEEEEELi64ENS_6half_tEfNS_4arch4Sm90ELb1ELb0ELb0ELb1ELb1ELb1ELb0ELb1ELb1ELb1ELb0ELb0EEENS1_21CollectiveEpilogueFwdINS6_IJSA_SC_SB_EEES9_SE_SG_Li384ELb1ELb1ELb0ELb0EEENS1_36VarlenDynamicPersistentTileSchedulerILi192ELi128ELi384ELi128ELb0ELb1ELb1ELb1ELb1ELb1EEEEEEEEEvNT_6ParamsE --------------------------
	.section	.text._ZN7cutlass13device_kernelIN5flash11enable_sm90INS1_16FlashAttnFwdSm90INS1_25CollectiveMainloopFwdSm90ILi2EN4cute5tupleIJNS5_1CILi1EEES8_S8_EEENS6_IJNS7_ILi192EEENS7_ILi128EEENS7_ILi64EEEEEELi64ENS_6half_tEfNS_4arch4Sm90ELb1ELb0ELb0ELb1ELb1ELb1ELb0ELb1ELb1ELb1ELb0ELb0EEENS1_21CollectiveEpilogueFwdINS6_IJSA_SC_SB_EEES9_SE_SG_Li384ELb1ELb1ELb0ELb0EEENS1_36VarlenDynamicPersistentTileSchedulerILi192ELi128ELi384ELi128ELb0ELb1ELb1ELb1ELb1ELb1EEEEEEEEEvNT_6ParamsE,"ax",@progbits
	.align	128
.text._ZN7cutlass13device_kernelIN5flash11enable_sm90INS1_16FlashAttnFwdSm90INS1_25CollectiveMainloopFwdSm90ILi2EN4cute5tupleIJNS5_1CILi1EEES8_S8_EEENS6_IJNS7_ILi192EEENS7_ILi128EEENS7_ILi64EEEEEELi64ENS_6half_tEfNS_4arch4Sm90ELb1ELb0ELb0ELb1ELb1ELb1ELb0ELb1ELb1ELb1ELb0ELb0EEENS1_21CollectiveEpilogueFwdINS6_IJSA_SC_SB_EEES9_SE_SG_Li384ELb1ELb1ELb0ELb0EEENS1_36VarlenDynamicPersistentTileSchedulerILi192ELi128ELi384ELi128ELb0ELb1ELb1ELb1ELb1ELb1EEEEEEEEEvNT_6ParamsE:
        .type           _ZN7cutlass13device_kernelIN5flash11enable_sm90INS1_16FlashAttnFwdSm90INS1_25CollectiveMainloopFwdSm90ILi2EN4cute5tupleIJNS5_1CILi1EEES8_S8_EEENS6_IJNS7_ILi192EEENS7_ILi128EEENS7_ILi64EEEEEELi64ENS_6half_tEfNS_4arch4Sm90ELb1ELb0ELb0ELb1ELb1ELb1ELb0ELb1ELb1ELb1ELb0ELb0EEENS1_21CollectiveEpilogueFwdINS6_IJSA_SC_SB_EEES9_SE_SG_Li384ELb1ELb1ELb0ELb0EEENS1_36VarlenDynamicPersistentTileSchedulerILi192ELi128ELi384ELi128ELb0ELb1ELb1ELb1ELb1ELb1EEEEEEEEEvNT_6ParamsE,@function
        .size           _ZN7cutlass13device_kernelIN5flash11enable_sm90INS1_16FlashAttnFwdSm90INS1_25CollectiveMainloopFwdSm90ILi2EN4cute5tupleIJNS5_1CILi1EEES8_S8_EEENS6_IJNS7_ILi192EEENS7_ILi128EEENS7_ILi64EEEEEELi64ENS_6half_tEfNS_4arch4Sm90ELb1ELb0ELb0ELb1ELb1ELb1ELb0ELb1ELb1ELb1ELb0ELb0EEENS1_21CollectiveEpilogueFwdINS6_IJSA_SC_SB_EEES9_SE_SG_Li384ELb1ELb1ELb0ELb0EEENS1_36VarlenDynamicPersistentTileSchedulerILi192ELi128ELi384ELi128ELb0ELb1ELb1ELb1ELb1ELb1EEEEEEEEEvNT_6ParamsE,(.L_x_17 - _ZN7cutlass13device_kernelIN5flash11enable_sm90INS1_16FlashAttnFwdSm90INS1_25CollectiveMainloopFwdSm90ILi2EN4cute5tupleIJNS5_1CILi1EEES8_S8_EEENS6_IJNS7_ILi192EEENS7_ILi128EEENS7_ILi64EEEEEELi64ENS_6half_tEfNS_4arch4Sm90ELb1ELb0ELb0ELb1ELb1ELb1ELb0ELb1ELb1ELb1ELb0ELb0EEENS1_21CollectiveEpilogueFwdINS6_IJSA_SC_SB_EEES9_SE_SG_Li384ELb1ELb1ELb0ELb0EEENS1_36VarlenDynamicPersistentTileSchedulerILi192ELi128ELi384ELi128ELb0ELb1ELb1ELb1ELb1ELb1EEEEEEEEEvNT_6ParamsE)
        .other          _ZN7cutlass13device_kernelIN5flash11enable_sm90INS1_16FlashAttnFwdSm90INS1_25CollectiveMainloopFwdSm90ILi2EN4cute5tupleIJNS5_1CILi1EEES8_S8_EEENS6_IJNS7_ILi192EEENS7_ILi128EEENS7_ILi64EEEEEELi64ENS_6half_tEfNS_4arch4Sm90ELb1ELb0ELb0ELb1ELb1ELb1ELb0ELb1ELb1ELb1ELb0ELb0EEENS1_21CollectiveEpilogueFwdINS6_IJSA_SC_SB_EEES9_SE_SG_Li384ELb1ELb1ELb0ELb0EEENS1_36VarlenDynamicPersistentTileSchedulerILi192ELi128ELi384ELi128ELb0ELb1ELb1ELb1ELb1ELb1EEEEEEEEEvNT_6ParamsE,@"STO_CUDA_ENTRY STV_DEFAULT"
_ZN7cutlass13device_kernelIN5flash11enable_sm90INS1_16FlashAttnFwdSm90INS1_25CollectiveMainloopFwdSm90ILi2EN4cute5tupleIJNS5_1CILi1EEES8_S8_EEENS6_IJNS7_ILi192EEENS7_ILi128EEENS7_ILi64EEEEEELi64ENS_6half_tEfNS_4arch4Sm90ELb1ELb0ELb0ELb1ELb1ELb1ELb0ELb1ELb1ELb1ELb0ELb0EEENS1_21CollectiveEpilogueFwdINS6_IJSA_SC_SB_EEES9_SE_SG_Li384ELb1ELb1ELb0ELb0EEENS1_36VarlenDynamicPersistentTileSchedulerILi192ELi128ELi384ELi128ELb0ELb1ELb1ELb1ELb1ELb1EEEEEEEEEvNT_6ParamsE:
[----:B------:R-:W-:Y:S01]  /*0000*/  LDC R1, c[0x0][0x37c] ;  /* 0x0000df00ff017b82 */ /* 0x000fe20000000800 */
[----:B------:R-:W-:Y:S05]  /*0010*/  EXIT ;  /* 0x000000000000794d */ /* 0x000fea0003800000 */
.L_x_8:
        /* <DEDUP_REMOVED lines=14> */
.L_x_17:


//--------------------- .nv.shared.reserved.0     --------------------------
	.section	.nv.shared.reserved.0,"aw",@nobits
	.weak		__nv_reservedSMEM_offset_0_alias
	.size		__nv_reservedSMEM_offset_0_alias, 0, 64
	.other		__nv_reservedSMEM_offset_0_alias,@"STO_CUDA_RESERVED_SHARED STV_DEFAULT"
__nv_reservedSMEM_offset_0_alias:
	.zero		0
	.zero		64


//--------------------- .nv.global                --------------------------
	.section	.nv.global,"aw",@nobits
.nv.global:
	.type		_ZN71_INTERNAL_5862e68d_35_flash_fwd_hdim64_fp16_paged_sm90_cu_21e1f8cb_34904cute1_E,@object
	.size		_ZN71_INTERNAL_5862e68d_35_flash_fwd_hdim64_fp16_paged_sm90_cu_21e1f8cb_34904cute1_E,(_ZN71_INTERNAL_5862e68d_35_flash_fwd_hdim64_fp16_paged_sm90_cu_21e1f8cb_34904cuda3std3__45__cpo6cbeginE - _ZN71_INTERNAL_5862e68d_35_flash_fwd_hdim64_fp16_paged_sm90_cu_21e1f8cb_34904cute1_E)
_ZN71_INTERNAL_5862e68d_35_flash_fwd_hdim64_fp16_paged_sm90_cu_21e1f8cb_34904cute1_E:
	.zero		1
	.type		_ZN71_INTERNAL_5862e68d_35_flash_fwd_hdim64_fp16_paged_sm90_cu_21e1f8cb_34904cuda3std3__45__cpo6cbeginE,@object
	.size		_ZN71_INTERNAL_5862e68d_35_flash_fwd_hdim64_fp16_paged_sm90_cu_21e1f8cb_34904cuda3std3__45__cpo6cbeginE,(_ZN71_INTERNAL_5862e68d_35_flash_fwd_hdim64_fp16_paged_sm90_cu_21e1f8cb_34904cuda3std3__48in_placeE - _ZN71_INTERNAL_5862e68d_35_flash_fwd_hdim64_fp16_paged_sm90_cu_21e1f8cb_34904cuda3std3__45__cpo6cbeginE)
_ZN71_INTERNAL_5862e68d_35_flash_fwd_hdim64_fp16_paged_sm90_cu_21e1f8cb_34904cuda3std3__45__cpo6cbeginE:
	.zero		1
	.type		_ZN71_INTERNAL_5862e68d_35_flash_fwd_hdim64_fp16_paged_sm90_cu_21e1f8cb_34904cuda3std3__48in_placeE,@object
	.size		_ZN71_INTERNAL_5862e68d_35_flash_fwd_hdim64_fp16_paged_sm90_cu_21e1f8cb_34904cuda3std3__48in_placeE,(_ZN71_INTERNAL_5862e68d_35_flash_fwd_hdim64_fp16_paged_sm90_cu_21e1f8cb_34904cuda3std6ranges3__45__cpo9iter_moveE - _ZN71_INTERNAL_5862e68d_35_flash_fwd_hdim64_fp16_paged_sm90_cu_21e1f8cb_34904cuda3std3__48in_placeE)
_ZN71_INTERNAL_5862e68d_35_flash_fwd_hdim64_fp16_paged_sm90_cu_21e1f8cb_34904cuda3std3__48in_placeE:
	.zero		1
	.type		_ZN71_INTERNAL_5862e68d_35_flash_fwd_hdim64_fp16_paged_sm90_cu_21e1f8cb_34904cuda3std6ranges3__45__cpo9iter_moveE,@object
	.size		_ZN71_INTERNAL_5862e68d_35_flash_fwd_hdim64_fp16_paged_sm90_cu_21e1f8cb_34904cuda3std6ranges3__45__cpo9iter_moveE,(_ZN71_INTERNAL_5862e68d_35_flash_fwd_hdim64_fp16_paged_sm90_cu_21e1f8cb_34904cuda3std3__45__cpo5beginE - _ZN71_INTERNAL_5862e68d_35_flash_fwd_hdim64_fp16_paged_sm90_cu_21e1f8cb_34904cuda3std6ranges3__45__cpo9iter_moveE)
_ZN71_INTERNAL_5862e68d_35_flash_fwd_hdim64_fp16_paged_sm90_cu_21e1f8cb_34904cuda3std6ranges3__45__cpo9iter_moveE:
	.zero		1
	.type		_ZN71_INTERNAL_5862e68d_35_flash_fwd_hdim64_fp16_paged_sm90_cu_21e1f8cb_34904cuda3std3__45__cpo5beginE,@object
	.size		_ZN71_INTERNAL_5862e68d_35_flash_fwd_hdim64_fp16_paged_sm90_cu_21e1f8cb_34904cuda3std3__45__cpo5beginE,(_ZN71_INTERNAL_5862e68d_35_flash_fwd_hdim64_fp16_paged_sm90_cu_21e1f8cb_34904cuda3std3__473_GLOBAL__N__5862e68d_35_flash_fwd_hdim64_fp16_paged_sm90_cu_21e1f8cb_34906ignoreE - _ZN71_INTERNAL_5862e68d_35_flash_fwd_hdim64_fp16_paged_sm90_cu_21e1f8cb_34904cuda3std3__45__cpo5beginE)
_ZN71_INTERNAL_5862e68d_35_flash_fwd_hdim64_fp16_paged_sm90_cu_21e1f8cb_34904cuda3std3__45__cpo5beginE:
	.zero		1
	.type		_ZN71_INTERNAL_5862e68d_35_flash_fwd_hdim64_fp16_paged_sm90_cu_21e1f8cb_34904cuda3std3__473_GLOBAL__N__5862e68d_35_flash_fwd_hdim64_fp16_paged_sm90_cu_21e1f8cb_34906ignoreE,@object
	.size		_ZN71_INTERNAL_5862e68d_35_flash_fwd_hdim64_fp16_paged_sm90_cu_21e1f8cb_34904cuda3std3__473_GLOBAL__N__5862e68d_35_flash_fwd_hdim64_fp16_paged_sm90_cu_21e1f8cb_34906ignoreE,(_ZN71_INTERNAL_5862e68d_35_flash_fwd_hdim64_fp16_paged_sm90_cu_21e1f8cb_34904cute7productE - _ZN71_INTERNAL_5862e68d_35_flash_fwd_hdim64_fp16_paged_sm90_cu_21e1f8cb_34904cuda3std3__473_GLOBAL__N__5862e68d_35_flash_fwd_hdim64_fp16_paged_sm90_cu_21e1f8cb_34906ignoreE)
_ZN71_INTERNAL_5862e68d_35_flash_fwd_hdim64_fp16_paged_sm90_cu_21e1f8cb_34904cuda3std3__473_GLOBAL__N__5862e68d_35_flash_fwd_hdim64_fp16_paged_sm90_cu_21e1f8cb_34906ignoreE:
	.zero		1
	.type		_ZN71_INTERNAL_5862e68d_35_flash_fwd_hdim64_fp16_paged_sm90_cu_21e1f8cb_34904cute7productE,@object
	.size		_ZN71_INTERNAL_5862e68d_35_flash_fwd_hdim64_fp16_paged_sm90_cu_21e1f8cb_34904cute7productE,(_ZN71_INTERNAL_5862e68d_35_flash_fwd_hdim64_fp16_paged_sm90_cu_21e1f8cb_34904cuda3std3__45__cpo3endE - _ZN71_INTERNAL_5862e68d_35_flash_fwd_hdim64_fp16_paged_sm90_cu_21e1f8cb_34904cute7productE)
_ZN71_INTERNAL_5862e68d_35_flash_fwd_hdim64_fp16_paged_sm90_cu_21e1f8cb_34904cute7productE:
	.zero		1
	.type		_ZN71_INTERNAL_5862e68d_35_flash_fwd_hdim64_fp16_paged_sm90_cu_21e1f8cb_34904cuda3std3__45__cpo3endE,@object
	.size		_ZN71_INTERNAL_5862e68d_35_flash_fwd_hdim64_fp16_paged_sm90_cu_21e1f8cb_34904cuda3std3__45__cpo3endE,(_ZN71_INTERNAL_5862e68d_35_flash_fwd_hdim64_fp16_paged_sm90_cu_21e1f8cb_34904cuda3std3__419piecewise_constructE - _ZN71_INTERNAL_5862e68d_35_flash_fwd_hdim64_fp16_paged_sm90_cu_21e1f8cb_34904cuda3std3__45__cpo3endE)
_ZN71_INTERNAL_5862e68d_35_flash_fwd_hdim64_fp16_paged_sm90_cu_21e1f8cb_34904cuda3std3__45__cpo3endE:
	.zero		1
	.type		_ZN71_INTERNAL_5862e68d_35_flash_fwd_hdim64_fp16_paged_sm90_cu_21e1f8cb_34904cuda3std3__419piecewise_constructE,@object
	.size		_ZN71_INTERNAL_5862e68d_35_flash_fwd_hdim64_fp16_paged_sm90_cu_21e1f8cb_34904cuda3std3__419piecewise_constructE,(_ZN71_INTERNAL_5862e68d_35_flash_fwd_hdim64_fp16_paged_sm90_cu_21e1f8cb_34904cuda3std3__45__cpo4cendE - _ZN71_INTERNAL_5862e68d_35_flash_fwd_hdim64_fp16_paged_sm90_cu_21e1f8cb_34904cuda3std3__419piecewise_constructE)
_ZN71_INTERNAL_5862e68d_35_flash_fwd_hdim64_fp16_paged_sm90_cu_21e1f8cb_34904cuda3std3__419piecewise_constructE:
	.zero		1
	.type		_ZN71_INTERNAL_5862e68d_35_flash_fwd_hdim64_fp16_paged_sm90_cu_21e1f8cb_34904cuda3std3__45__cpo4cendE,@object
	.size		_ZN71_INTERNAL_5862e68d_35_flash_fwd_hdim64_fp16_paged_sm90_cu_21e1f8cb_34904cuda3std3__45__cpo4cendE,(_ZN71_INTERNAL_5862e68d_35_flash_fwd_hdim64_fp16_paged_sm90_cu_21e1f8cb_34904cuda3std6ranges3__45__cpo4swapE - _ZN71_INTERNAL_5862e68d_35_flash_fwd_hdim64_fp16_paged_sm90_cu_21e1f8cb_34904cuda3std3__45__cpo4cendE)
_ZN71_INTERNAL_5862e68d_35_flash_fwd_hdim64_fp16_paged_sm90_cu_21e1f8cb_34904cuda3std3__45__cpo4cendE:
	.zero		1
	.type		_ZN71_INTERNAL_5862e68d_35_flash_fwd_hdim64_fp16_paged_sm90_cu_21e1f8cb_34904cuda3std6ranges3__45__cpo4swapE,@object
	.size		_ZN71_INTERNAL_5862e68d_35_flash_fwd_hdim64_fp16_paged_sm90_cu_21e1f8cb_34904cuda3std6ranges3__45__cpo4swapE,(.L_7 - _ZN71_INTERNAL_5862e68d_35_flash_fwd_hdim64_fp16_paged_sm90_cu_21e1f8cb_34904cuda3std6ranges3__45__cpo4swapE)
_ZN71_INTERNAL_5862e68d_35_flash_fwd_hdim64_fp16_paged_sm90_cu_21e1f8cb_34904cuda3std6ranges3__45__cpo4swapE:
	.zero		1
.L_7:


//--------------------- .nv.constant0._ZN7cutlass13device_kernelIN5flash11enable_sm90INS1_16FlashAttnFwdSm90INS1_25CollectiveMainloopFwdSm90ILi2EN4cute5tupleIJNS5_1CILi1EEES8_S8_EEENS6_IJNS7_ILi192EEENS7_ILi128EEENS7_ILi64EEEEEELi64ENS_6half_tEfNS_4arch4Sm90ELb0ELb0ELb0ELb0ELb1ELb0ELb0ELb1ELb1ELb1ELb0ELb0EEENS1_21CollectiveEpilogueFwdINS6_IJSA_SC_SB_EEES9_SE_SG_Li384ELb0ELb1ELb0ELb0EEENS1_29StaticPersistentTileSchedulerILb0EEEEEEEEEvNT_6ParamsE --------------------------
	.section	.nv.constant0._ZN7cutlass13device_kernelIN5flash11enable_sm90INS1_16FlashAttnFwdSm90INS1_25CollectiveMainloopFwdSm90ILi2EN4cute5tupleIJNS5_1CILi1EEES8_S8_EEENS6_IJNS7_ILi192EEENS7_ILi128EEENS7_ILi64EEEEEELi64ENS_6half_tEfNS_4arch4Sm90ELb0ELb0ELb0ELb0ELb1ELb0ELb0ELb1ELb1ELb1ELb0ELb0EEENS1_21CollectiveEpilogueFwdINS6_IJSA_SC_SB_EEES9_SE_SG_Li384ELb0ELb1ELb0ELb0EEENS1_29StaticPersistentTileSchedulerILb0EEEEEEEEEvNT_6ParamsE,"a",@progbits
	.sectionflags	@""
	.align	4
.nv.constant0._ZN7cutlass13device_kernelIN5flash11enable_sm90INS1_16FlashAttnFwdSm90INS1_25CollectiveMainloopFwdSm90ILi2EN4cute5tupleIJNS5_1CILi1EEES8_S8_EEENS6_IJNS7_ILi192EEENS7_ILi128EEENS7_ILi64EEEEEELi64ENS_6half_tEfNS_4arch4Sm90ELb0ELb0ELb0ELb0ELb1ELb0ELb0ELb1ELb1ELb1ELb0ELb0EEENS1_21CollectiveEpilogueFwdINS6_IJSA_SC_SB_EEES9_SE_SG_Li384ELb0ELb1ELb0ELb0EEENS1_29StaticPersistentTileSchedulerILb0EEEEEEEEEvNT_6ParamsE:
	.zero		3456


//--------------------- .nv.constant0._ZN7cutlass13device_kernelIN5flash11enable_sm90INS1_16FlashAttnFwdSm90INS1_25CollectiveMainloopFwdSm90ILi2EN4cute5tupleIJNS5_1CILi1EEES8_S8_EEENS6_IJNS7_ILi192EEENS7_ILi128EEENS7_ILi64EEEEEELi64ENS_6half_tEfNS_4arch4Sm90ELb0ELb0ELb0ELb1ELb1ELb0ELb0ELb1ELb1ELb1ELb0ELb0EEENS1_21CollectiveEpilogueFwdINS6_IJSA_SC_SB_EEES9_SE_SG_Li384ELb1ELb1ELb0ELb0EEENS1_36VarlenDynamicPersistentTileSchedulerILi192ELi128ELi384ELi128ELb0ELb1ELb1ELb0ELb1ELb1EEEEEEEEEvNT_6ParamsE --------------------------
	.section	.nv.constant0._ZN7cutlass13device_kernelIN5flash11enable_sm90INS1_16FlashAttnFwdSm90INS1_25CollectiveMainloopFwdSm90ILi2EN4cute5tupleIJNS5_1CILi1EEES8_S8_EEENS6_IJNS7_ILi192EEENS7_ILi128EEENS7_ILi64EEEEEELi64ENS_6half_tEfNS_4arch4Sm90ELb0ELb0ELb0ELb1ELb1ELb0ELb0ELb1ELb1ELb1ELb0ELb0EEENS1_21CollectiveEpilogueFwdINS6_IJSA_SC_SB_EEES9_SE_SG_Li384ELb1ELb1ELb0ELb0EEENS1_36VarlenDynamicPersistentTileSchedulerILi192ELi128ELi384ELi128ELb0ELb1ELb1ELb0ELb1ELb1EEEEEEEEEvNT_6ParamsE,"a",@progbits
	.sectionflags	@""
	.align	4
.nv.constant0._ZN7cutlass13device_kernelIN5flash11enable_sm90INS1_16FlashAttnFwdSm90INS1_25CollectiveMainloopFwdSm90ILi2EN4cute5tupleIJNS5_1CILi1EEES8_S8_EEENS6_IJNS7_ILi192EEENS7_ILi128EEENS7_ILi64EEEEEELi64ENS_6half_tEfNS_4arch4Sm90ELb0ELb0ELb0ELb1ELb1ELb0ELb0ELb1ELb1ELb1ELb0ELb0EEENS1_21CollectiveEpilogueFwdINS6_IJSA_SC_SB_EEES9_SE_SG_Li384ELb1ELb1ELb0ELb0EEENS1_36VarlenDynamicPersistentTileSchedulerILi192ELi128ELi384ELi128ELb0ELb1ELb1ELb0ELb1ELb1EEEEEEEEEvNT_6ParamsE:
	.zero		3584


//--------------------- .nv.constant0._ZN7cutlass13device_kernelIN5flash11enable_sm90INS1_16FlashAttnFwdSm90INS1_25CollectiveMainloopFwdSm90ILi2EN4cute5tupleIJNS5_1CILi1EEES8_S8_EEENS6_IJNS7_ILi192EEENS7_ILi128EEENS7_ILi64EEEEEELi64ENS_6half_tEfNS_4arch4Sm90ELb0ELb0ELb0ELb1ELb1ELb1ELb0ELb1ELb1ELb1ELb0ELb0EEENS1_21CollectiveEpilogueFwdINS6_IJSA_SC_SB_EEES9_SE_SG_Li384ELb1ELb1ELb0ELb0EEENS1_36VarlenDynamicPersistentTileSchedulerILi192ELi128ELi384ELi128ELb0ELb1ELb1ELb0ELb1ELb1EEEEEEEEEvNT_6ParamsE --------------------------
	.section	.nv.constant0._ZN7cutlass13device_kernelIN5flash11enable_sm90INS1_16FlashAttnFwdSm90INS1_25CollectiveMainloopFwdSm90ILi2EN4cute5tupleIJNS5_1CILi1EEES8_S8_EEENS6_IJNS7_ILi192EEENS7_ILi128EEENS7_ILi64EEEEEELi64ENS_6half_tEfNS_4arch4Sm90ELb0ELb0ELb0ELb1ELb1ELb1ELb0ELb1ELb1ELb1ELb0ELb0EEENS1_21CollectiveEpilogueFwdINS6_IJSA_SC_SB_EEES9_SE_SG_Li384ELb1ELb1ELb0ELb0EEENS1_36VarlenDynamicPersistentTileSchedulerILi192ELi128ELi384ELi128ELb0ELb1ELb1ELb0ELb1ELb1EEEEEEEEEvNT_6ParamsE,"a",@progbits
	.sectionflags	@""
	.align	4
.nv.constant0._ZN7cutlass13device_kernelIN5flash11enable_sm90INS1_16FlashAttnFwdSm90INS1_25CollectiveMainloopFwdSm90ILi2EN4cute5tupleIJNS5_1CILi1EEES8_S8_EEENS6_IJNS7_ILi192EEENS7_ILi128EEENS7_ILi64EEEEEELi64ENS_6half_tEfNS_4arch4Sm90ELb0ELb0ELb0ELb1ELb1ELb1ELb0ELb1ELb1ELb1ELb0ELb0EEENS1_21CollectiveEpilogueFwdINS6_IJSA_SC_SB_EEES9_SE_SG_Li384ELb1ELb1ELb0ELb0EEENS1_36VarlenDynamicPersistentTileSchedulerILi192ELi128ELi384ELi128ELb0ELb1ELb1ELb0ELb1ELb1EEEEEEEEEvNT_6ParamsE:
	.zero		3584


//--------------------- .nv.constant0._ZN7cutlass13device_kernelIN5flash11enable_sm90INS1_16FlashAttnFwdSm90INS1_25CollectiveMainloopFwdSm90ILi2EN4cute5tupleIJNS5_1CILi1EEES8_S8_EEENS6_IJNS7_ILi192EEENS7_ILi128EEENS7_ILi64EEEEEELi64ENS_6half_tEfNS_4arch4Sm90ELb0ELb1ELb0ELb0ELb1ELb0ELb0ELb1ELb1ELb1ELb0ELb0EEENS1_21CollectiveEpilogueFwdINS6_IJSA_SC_SB_EEES9_SE_SG_Li384ELb0ELb1ELb0ELb0EEENS1_30DynamicPersistentTileSchedulerILi384ELi128ELb0ELb1ELb1EEEEEEEEEvNT_6ParamsE --------------------------
	.section	.nv.constant0._ZN7cutlass13device_kernelIN5flash11enable_sm90INS1_16FlashAttnFwdSm90INS1_25CollectiveMainloopFwdSm90ILi2EN4cute5tupleIJNS5_1CILi1EEES8_S8_EEENS6_IJNS7_ILi192EEENS7_ILi128EEENS7_ILi64EEEEEELi64ENS_6half_tEfNS_4arch4Sm90ELb0ELb1ELb0ELb0ELb1ELb0ELb0ELb1ELb1ELb1ELb0ELb0EEENS1_21CollectiveEpilogueFwdINS6_IJSA_SC_SB_EEES9_SE_SG_Li384ELb0ELb1ELb0ELb0EEENS1_30DynamicPersistentTileSchedulerILi384ELi128ELb0ELb1ELb1EEEEEEEEEvNT_6ParamsE,"a",@progbits
	.sectionflags	@""
	.align	4
.nv.constant0._ZN7cutlass13device_kernelIN5flash11enable_sm90INS1_16FlashAttnFwdSm90INS1_25CollectiveMainloopFwdSm90ILi2EN4cute5tupleIJNS5_1CILi1EEES8_S8_EEENS6_IJNS7_ILi192EEENS7_ILi128EEENS7_ILi64EEEEEELi64ENS_6half_tEfNS_4arch4Sm90ELb0ELb1ELb0ELb0ELb1ELb0ELb0ELb1ELb1ELb1ELb0ELb0EEENS1_21CollectiveEpilogueFwdINS6_IJSA_SC_SB_EEES9_SE_SG_Li384ELb0ELb1ELb0ELb0EEENS1_30DynamicPersistentTileSchedulerILi384ELi128ELb0ELb1ELb1EEEEEEEEEvNT_6ParamsE:
	.zero		3584


//--------------------- .nv.constant0._ZN7cutlass13device_kernelIN5flash11enable_sm90INS1_16FlashAttnFwdSm90INS1_25CollectiveMainloopFwdSm90ILi2EN4cute5tupleIJNS5_1CILi1EEES8_S8_EEENS6_IJNS7_ILi192EEENS7_ILi128EEENS7_ILi64EEEEEELi64ENS_6half_tEfNS_4arch4Sm90ELb0ELb1ELb0ELb1ELb1ELb0ELb0ELb1ELb1ELb1ELb0ELb0EEENS1_21CollectiveEpilogueFwdINS6_IJSA_SC_SB_EEES9_SE_SG_Li384ELb1ELb1ELb0ELb0EEENS1_36VarlenDynamicPersistentTileSchedulerILi192ELi128ELi384ELi128ELb0ELb1ELb1ELb1ELb0ELb1EEEEEEEEEvNT_6ParamsE --------------------------
	.section	.nv.constant0._ZN7cutlass13device_kernelIN5flash11enable_sm90INS1_16FlashAttnFwdSm90INS1_25CollectiveMainloopFwdSm90ILi2EN4cute5tupleIJNS5_1CILi1EEES8_S8_EEENS6_IJNS7_ILi192EEENS7_ILi128EEENS7_ILi64EEEEEELi64ENS_6half_tEfNS_4arch4Sm90ELb0ELb1ELb0ELb1ELb1ELb0ELb0ELb1ELb1ELb1ELb0ELb0EEENS1_21CollectiveEpilogueFwdINS6_IJSA_SC_SB_EEES9_SE_SG_Li384ELb1ELb1ELb0ELb0EEENS1_36VarlenDynamicPersistentTileSchedulerILi192ELi128ELi384ELi128ELb0ELb1ELb1ELb1ELb0ELb1EEEEEEEEEvNT_6ParamsE,"a",@progbits
	.sectionflags	@""
	.align	4
.nv.constant0._ZN7cutlass13device_kernelIN5flash11enable_sm90INS1_16FlashAttnFwdSm90INS1_25CollectiveMainloopFwdSm90ILi2EN4cute5tupleIJNS5_1CILi1EEES8_S8_EEENS6_IJNS7_ILi192EEENS7_ILi128EEENS7_ILi64EEEEEELi64ENS_6half_tEfNS_4arch4Sm90ELb0ELb1ELb0ELb1ELb1ELb0ELb0ELb1ELb1ELb1ELb0ELb0EEENS1_21CollectiveEpilogueFwdINS6_IJSA_SC_SB_EEES9_SE_SG_Li384ELb1ELb1ELb0ELb0EEENS1_36VarlenDynamicPersistentTileSchedulerILi192ELi128ELi384ELi128ELb0ELb1ELb1ELb1ELb0ELb1EEEEEEEEEvNT_6ParamsE:
	.zero		3584


//--------------------- .nv.constant0._ZN7cutlass13device_kernelIN5flash11enable_sm90INS1_16FlashAttnFwdSm90INS1_25CollectiveMainloopFwdSm90ILi2EN4cute5tupleIJNS5_1CILi1EEES8_S8_EEENS6_IJNS7_ILi192EEENS7_ILi128EEENS7_ILi64EEEEEELi64ENS_6half_tEfNS_4arch4Sm90ELb0ELb1ELb0ELb1ELb1ELb1ELb0ELb1ELb1ELb1ELb0ELb0EEENS1_21CollectiveEpilogueFwdINS6_IJSA_SC_SB_EEES9_SE_SG_Li384ELb1ELb1ELb0ELb0EEENS1_36VarlenDynamicPersistentTileSchedulerILi192ELi128ELi384ELi128ELb0ELb1ELb1ELb1ELb0ELb1EEEEEEEEEvNT_6ParamsE --------------------------
	.section	.nv.constant0._ZN7cutlass13device_kernelIN5flash11enable_sm90INS1_16FlashAttnFwdSm90INS1_25CollectiveMainloopFwdSm90ILi2EN4cute5tupleIJNS5_1CILi1EEES8_S8_EEENS6_IJNS7_ILi192EEENS7_ILi128EEENS7_ILi64EEEEEELi64ENS_6half_tEfNS_4arch4Sm90ELb0ELb1ELb0ELb1ELb1ELb1ELb0ELb1ELb1ELb1ELb0ELb0EEENS1_21CollectiveEpilogueFwdINS6_IJSA_SC_SB_EEES9_SE_SG_Li384ELb1ELb1ELb0ELb0EEENS1_36VarlenDynamicPersistentTileSchedulerILi192ELi128ELi384ELi128ELb0ELb1ELb1ELb1ELb0ELb1EEEEEEEEEvNT_6ParamsE,"a",@progbits
	.sectionflags	@""
	.align	4
.nv.constant0._ZN7cutlass13device_kernelIN5flash11enable_sm90INS1_16FlashAttnFwdSm90INS1_25CollectiveMainloopFwdSm90ILi2EN4cute5tupleIJNS5_1CILi1EEES8_S8_EEENS6_IJNS7_ILi192EEENS7_ILi128EEENS7_ILi64EEEEEELi64ENS_6half_tEfNS_4arch4Sm90ELb0ELb1ELb0ELb1ELb1ELb1ELb0ELb1ELb1ELb1ELb0ELb0EEENS1_21CollectiveEpilogueFwdINS6_IJSA_SC_SB_EEES9_SE_SG_Li384ELb1ELb1ELb0ELb0EEENS1_36VarlenDynamicPersistentTileSchedulerILi192ELi128ELi384ELi128ELb0ELb1ELb1ELb1ELb0ELb1EEEEEEEEEvNT_6ParamsE:
	.zero		3584


//--------------------- .nv.constant0._ZN7cutlass13device_kernelIN5flash11enable_sm90INS1_16FlashAttnFwdSm90INS1_25CollectiveMainloopFwdSm90ILi2EN4cute5tupleIJNS5_1CILi1EEES8_S8_EEENS6_IJNS7_ILi192EEENS7_ILi128EEENS7_ILi64EEEEEELi64ENS_6half_tEfNS_4arch4Sm90ELb1ELb0ELb0ELb0ELb1ELb0ELb0ELb1ELb1ELb1ELb0ELb0EEENS1_21CollectiveEpilogueFwdINS6_IJSA_SC_SB_EEES9_SE_SG_Li384ELb0ELb1ELb0ELb0EEENS1_30DynamicPersistentTileSchedulerILi384ELi128ELb0ELb1ELb1EEEEEEEEEvNT_6ParamsE --------------------------
	.section	.nv.constant0._ZN7cutlass13device_kernelIN5flash11enable_sm90INS1_16FlashAttnFwdSm90INS1_25CollectiveMainloopFwdSm90ILi2EN4cute5tupleIJNS5_1CILi1EEES8_S8_EEENS6_IJNS7_ILi192EEENS7_ILi128EEENS7_ILi64EEEEEELi64ENS_6half_tEfNS_4arch4Sm90ELb1ELb0ELb0ELb0ELb1ELb0ELb0ELb1ELb1ELb1ELb0ELb0EEENS1_21CollectiveEpilogueFwdINS6_IJSA_SC_SB_EEES9_SE_SG_Li384ELb0ELb1ELb0ELb0EEENS1_30DynamicPersistentTileSchedulerILi384ELi128ELb0ELb1ELb1EEEEEEEEEvNT_6ParamsE,"a",@progbits
	.sectionflags	@""
	.align	4
.nv.constant0._ZN7cutlass13device_kernelIN5flash11enable_sm90INS1_16FlashAttnFwdSm90INS1_25CollectiveMainloopFwdSm90ILi2EN4cute5tupleIJNS5_1CILi1EEES8_S8_EEENS6_IJNS7_ILi192EEENS7_ILi128EEENS7_ILi64EEEEEELi64ENS_6half_tEfNS_4arch4Sm90ELb1ELb0ELb0ELb0ELb1ELb0ELb0ELb1ELb1ELb1ELb0ELb0EEENS1_21CollectiveEpilogueFwdINS6_IJSA_SC_SB_EEES9_SE_SG_Li384ELb0ELb1ELb0ELb0EEENS1_30DynamicPersistentTileSchedulerILi384ELi128ELb0ELb1ELb1EEEEEEEEEvNT_6ParamsE:
	.zero		3584


//--------------------- .nv.constant0._ZN7cutlass13device_kernelIN5flash11enable_sm90INS1_16FlashAttnFwdSm90INS1_25CollectiveMainloopFwdSm90ILi2EN4cute5tupleIJNS5_1CILi1EEES8_S8_EEENS6_IJNS7_ILi192EEENS7_ILi128EEENS7_ILi64EEEEEELi64ENS_6half_tEfNS_4arch4Sm90ELb1ELb0ELb0ELb1ELb1ELb0ELb0ELb1ELb1ELb1ELb0ELb0EEENS1_21CollectiveEpilogueFwdINS6_IJSA_SC_SB_EEES9_SE_SG_Li384ELb1ELb1ELb0ELb0EEENS1_36VarlenDynamicPersistentTileSchedulerILi192ELi128ELi384ELi128ELb0ELb1ELb1ELb1ELb1ELb1EEEEEEEEEvNT_6ParamsE --------------------------
	.section	.nv.constant0._ZN7cutlass13device_kernelIN5flash11enable_sm90INS1_16FlashAttnFwdSm90INS1_25CollectiveMainloopFwdSm90ILi2EN4cute5tupleIJNS5_1CILi1EEES8_S8_EEENS6_IJNS7_ILi192EEENS7_ILi128EEENS7_ILi64EEEEEELi64ENS_6half_tEfNS_4arch4Sm90ELb1ELb0ELb0ELb1ELb1ELb0ELb0ELb1ELb1ELb1ELb0ELb0EEENS1_21CollectiveEpilogueFwdINS6_IJSA_SC_SB_EEES9_SE_SG_Li384ELb1ELb1ELb0ELb0EEENS1_36VarlenDynamicPersistentTileSchedulerILi192ELi128ELi384ELi128ELb0ELb1ELb1ELb1ELb1ELb1EEEEEEEEEvNT_6ParamsE,"a",@progbits
	.sectionflags	@""
	.align	4
.nv.constant0._ZN7cutlass13device_kernelIN5flash11enable_sm90INS1_16FlashAttnFwdSm90INS1_25CollectiveMainloopFwdSm90ILi2EN4cute5tupleIJNS5_1CILi1EEES8_S8_EEENS6_IJNS7_ILi192EEENS7_ILi128EEENS7_ILi64EEEEEELi64ENS_6half_tEfNS_4arch4Sm90ELb1ELb0ELb0ELb1ELb1ELb0ELb0ELb1ELb1ELb1ELb0ELb0EEENS1_21CollectiveEpilogueFwdINS6_IJSA_SC_SB_EEES9_SE_SG_Li384ELb1ELb1ELb0ELb0EEENS1_36VarlenDynamicPersistentTileSchedulerILi192ELi128ELi384ELi128ELb0ELb1ELb1ELb1ELb1ELb1EEEEEEEEEvNT_6ParamsE:
	.zero		3584


//--------------------- .nv.constant0._ZN7cutlass13device_kernelIN5flash11enable_sm90INS1_16FlashAttnFwdSm90INS1_25CollectiveMainloopFwdSm90ILi2EN4cute5tupleIJNS5_1CILi1EEES8_S8_EEENS6_IJNS7_ILi192EEENS7_ILi128EEENS7_ILi64EEEEEELi64ENS_6half_tEfNS_4arch4Sm90ELb1ELb0ELb0ELb1ELb1ELb1ELb0ELb1ELb1ELb1ELb0ELb0EEENS1_21CollectiveEpilogueFwdINS6_IJSA_SC_SB_EEES9_SE_SG_Li384ELb1ELb1ELb0ELb0EEENS1_36VarlenDynamicPersistentTileSchedulerILi192ELi128ELi384ELi128ELb0ELb1ELb1ELb1ELb1ELb1EEEEEEEEEvNT_6ParamsE --------------------------
	.section	.nv.constant0._ZN7cutlass13device_kernelIN5flash11enable_sm90INS1_16FlashAttnFwdSm90INS1_25CollectiveMainloopFwdSm90ILi2EN4cute5tupleIJNS5_1CILi1EEES8_S8_EEENS6_IJNS7_ILi192EEENS7_ILi128EEENS7_ILi64EEEEEELi64ENS_6half_tEfNS_4arch4Sm90ELb1ELb0ELb0ELb1ELb1ELb1ELb0ELb1ELb1ELb1ELb0ELb0EEENS1_21CollectiveEpilogueFwdINS6_IJSA_SC_SB_EEES9_SE_SG_Li384ELb1ELb1ELb0ELb0EEENS1_36VarlenDynamicPersistentTileSchedulerILi192ELi128ELi384ELi128ELb0ELb1ELb1ELb1ELb1ELb1EEEEEEEEEvNT_6ParamsE,"a",@progbits
	.sectionflags	@""
	.align	4
.nv.constant0._ZN7cutlass13device_kernelIN5flash11enable_sm90INS1_16FlashAttnFwdSm90INS1_25CollectiveMainloopFwdSm90ILi2EN4cute5tupleIJNS5_1CILi1EEES8_S8_EEENS6_IJNS7_ILi192EEENS7_ILi128EEENS7_ILi64EEEEEELi64ENS_6half_tEfNS_4arch4Sm90ELb1ELb0ELb0ELb1ELb1ELb1ELb0ELb1ELb1ELb1ELb0ELb0EEENS1_21CollectiveEpilogueFwdINS6_IJSA_SC_SB_EEES9_SE_SG_Li384ELb1ELb1ELb0ELb0EEENS1_36VarlenDynamicPersistentTileSchedulerILi192ELi128ELi384ELi128ELb0ELb1ELb1ELb1ELb1ELb1EEEEEEEEEvNT_6ParamsE:
	.zero		3584


//--------------------- SYMBOLS --------------------------

	.type		.nv.reservedSmem.offset0,@object
	.size		.nv.reservedSmem.offset0,0x4
